	.target	sm_100a

	.elftype	@"ET_EXEC"


//--------------------- .note.nv.tkinfo           --------------------------
	.section	.note.nv.tkinfo,"",@"SHT_NOTE"
	.sectionflags	@"SHF_NOTE_NV_TKINFO"
	.tkinfo
        /*0018*/ 	.word	0x00000002
        /*0030*/ 	.string	""
        /*0030*/ 	.string	"ptxas"
        /*0030*/ 	.string	"Cuda compilation tools, release 13.0, V13.0.88"
        /*0030*/ 	.string	"Build cuda_13.0.r13.0/compiler.36424714_0"
        /*0030*/ 	.string	"-arch sm_100a -m 64 "



//--------------------- .note.nv.cuinfo           --------------------------
	.section	.note.nv.cuinfo,"",@"SHT_NOTE"
	.sectionflags	@"SHF_NOTE_NV_CUINFO"
        /*0018*/ 	.short	0x0002
        /*001a*/ 	.short	0x0064
        /*001c*/ 	.short	0x0082
	.zero		2


//--------------------- .nv.info                  --------------------------
	.section	.nv.info,"",@"SHT_CUDA_INFO"
	.align	4


	//----- nvinfo : EIATTR_REGCOUNT
	.align		4
        /*0000*/ 	.byte	0x04, 0x2f
        /*0002*/ 	.short	(.L_20 - .L_19)
	.align		4
.L_19:
        /*0004*/ 	.word	index@(_ZN7cutlass13device_kernelINS_4gemm6kernel13GemmUniversalIN4cute5tupleIJiiiiEEENS1_10collective13CollectiveMmaINS1_35MainloopSm100TmaUmmaWarpSpecializedILi20ELi2ELi4ENS5_IJNS4_1CILi1EEESB_SB_EEEEENS5_IJNSA_ILi64EEENSA_ILi256EEENSA_ILi32EEEEEENS_12float_e4m3_tENS5_IJlSB_lEEESI_NS5_IJSB_llEEENS4_8TiledMMAINS4_8MMA_AtomIJNS4_10MMA_TraitsINS4_19SM100_MMA_F8F6F4_SSEJSI_SI_fSE_SF_NS4_17integral_constantINS4_4UMMA5MajorELSR_0EEENSP_ISR_LSR_1EEENSP_INSQ_7ScaleInELSU_0EEESV_EEEEEENS4_6LayoutISC_NS5_IJNSA_ILi0EEESZ_SZ_EEEEENS5_IJNS4_10UnderscoreES12_S12_EEEEENS4_13SM90_TMA_LOADENS4_14ComposedLayoutINS4_7SwizzleILi1ELi4ELi3EEENS4_18smem_ptr_flag_bitsILi8EEENSY_INS5_IJNSA_ILi8EEESG_EEENS5_IJSG_SB_EEEEEEEvNS4_8identityES15_NS16_INS17_ILi3ELi4ELi3EEES1A_NSY_INS5_IJNSA_ILi128EEES1B_EEENS5_IJSB_S1I_EEEEEEEvS1G_EENS_8epilogue10collective18CollectiveEpilogueINS1O_23Sm100TmaWarpSpecializedILi4ELi2ELi32ELb0ELb0EEEJSH_NS5_IJNSY_ISE_SB_EES1T_EEESI_SJ_SI_SJ_NS1O_6fusion15FusionCallbacksIS1S_NS1V_17LinearCombinationISI_fSI_fLNS_15FloatRoundStyleE2EEESH_S1U_JEEENS4_5SM1004TMEM4LOAD26SM100_TMEM_LOAD_16dp32b32xES15_NS16_INS17_ILi2ELi4ELi3EEES1A_NSY_INS5_IJS1B_SE_EEENS5_IJSE_SB_EEEEEEENS4_39AutoVectorizingCopyWithAssumedAlignmentILi128EEENS4_14SM90_TMA_STOREES29_S2B_S2B_EEEvvEEEEvNT_6ParamsE)
        /*0008*/ 	.word	0x00000079


	//----- nvinfo : EIATTR_FRAME_SIZE
	.align		4
.L_20:
        /*000c*/ 	.byte	0x04, 0x11
        /*000e*/ 	.short	(.L_22 - .L_21)
	.align		4
.L_21:
        /*0010*/ 	.word	index@($__internal_2_$__cuda_sm10x_tcgen05_guardrail_trap_unallocated_columns_being_dealloced)
        /*0014*/ 	.word	0x00000000


	//----- nvinfo : EIATTR_FRAME_SIZE
	.align		4
.L_22:
        /*0018*/ 	.byte	0x04, 0x11
        /*001a*/ 	.short	(.L_24 - .L_23)
	.align		4
.L_23:
        /*001c*/ 	.word	index@($__internal_1_$__cuda_sm10x_tcgen05_guardrail_trap_phase_invalid_during_alloc)
        /*0020*/ 	.word	0x00000000


	//----- nvinfo : EIATTR_FRAME_SIZE
	.align		4
.L_24:
        /*0024*/ 	.byte	0x04, 0x11
        /*0026*/ 	.short	(.L_26 - .L_25)
	.align		4
.L_25:
        /*0028*/ 	.word	index@($__internal_0_$__cuda_sm10x_tcgen05_guardrail_trap_col_being_dealloced_not_returned_by_alloc)
        /*002c*/ 	.word	0x00000000


	//----- nvinfo : EIATTR_FRAME_SIZE
	.align		4
.L_26:
        /*0030*/ 	.byte	0x04, 0x11
        /*0032*/ 	.short	(.L_28 - .L_27)
	.align		4
.L_27:
        /*0034*/ 	.word	index@(_ZN7cutlass13device_kernelINS_4gemm6kernel13GemmUniversalIN4cute5tupleIJiiiiEEENS1_10collective13CollectiveMmaINS1_35MainloopSm100TmaUmmaWarpSpecializedILi20ELi2ELi4ENS5_IJNS4_1CILi1EEESB_SB_EEEEENS5_IJNSA_ILi64EEENSA_ILi256EEENSA_ILi32EEEEEENS_12float_e4m3_tENS5_IJlSB_lEEESI_NS5_IJSB_llEEENS4_8TiledMMAINS4_8MMA_AtomIJNS4_10MMA_TraitsINS4_19SM100_MMA_F8F6F4_SSEJSI_SI_fSE_SF_NS4_17integral_constantINS4_4UMMA5MajorELSR_0EEENSP_ISR_LSR_1EEENSP_INSQ_7ScaleInELSU_0EEESV_EEEEEENS4_6LayoutISC_NS5_IJNSA_ILi0EEESZ_SZ_EEEEENS5_IJNS4_10UnderscoreES12_S12_EEEEENS4_13SM90_TMA_LOADENS4_14ComposedLayoutINS4_7SwizzleILi1ELi4ELi3EEENS4_18smem_ptr_flag_bitsILi8EEENSY_INS5_IJNSA_ILi8EEESG_EEENS5_IJSG_SB_EEEEEEEvNS4_8identityES15_NS16_INS17_ILi3ELi4ELi3EEES1A_NSY_INS5_IJNSA_ILi128EEES1B_EEENS5_IJSB_S1I_EEEEEEEvS1G_EENS_8epilogue10collective18CollectiveEpilogueINS1O_23Sm100TmaWarpSpecializedILi4ELi2ELi32ELb0ELb0EEEJSH_NS5_IJNSY_ISE_SB_EES1T_EEESI_SJ_SI_SJ_NS1O_6fusion15FusionCallbacksIS1S_NS1V_17LinearCombinationISI_fSI_fLNS_15FloatRoundStyleE2EEESH_S1U_JEEENS4_5SM1004TMEM4LOAD26SM100_TMEM_LOAD_16dp32b32xES15_NS16_INS17_ILi2ELi4ELi3EEES1A_NSY_INS5_IJS1B_SE_EEENS5_IJSE_SB_EEEEEEENS4_39AutoVectorizingCopyWithAssumedAlignmentILi128EEENS4_14SM90_TMA_STOREES29_S2B_S2B_EEEvvEEEEvNT_6ParamsE)
        /*0038*/ 	.word	0x00000000


	//----- nvinfo : EIATTR_MIN_STACK_SIZE
	.align		4
.L_28:
        /*003c*/ 	.byte	0x04, 0x12
        /*003e*/ 	.short	(.L_30 - .L_29)
	.align		4
.L_29:
        /*0040*/ 	.word	index@(_ZN7cutlass13device_kernelINS_4gemm6kernel13GemmUniversalIN4cute5tupleIJiiiiEEENS1_10collective13CollectiveMmaINS1_35MainloopSm100TmaUmmaWarpSpecializedILi20ELi2ELi4ENS5_IJNS4_1CILi1EEESB_SB_EEEEENS5_IJNSA_ILi64EEENSA_ILi256EEENSA_ILi32EEEEEENS_12float_e4m3_tENS5_IJlSB_lEEESI_NS5_IJSB_llEEENS4_8TiledMMAINS4_8MMA_AtomIJNS4_10MMA_TraitsINS4_19SM100_MMA_F8F6F4_SSEJSI_SI_fSE_SF_NS4_17integral_constantINS4_4UMMA5MajorELSR_0EEENSP_ISR_LSR_1EEENSP_INSQ_7ScaleInELSU_0EEESV_EEEEEENS4_6LayoutISC_NS5_IJNSA_ILi0EEESZ_SZ_EEEEENS5_IJNS4_10UnderscoreES12_S12_EEEEENS4_13SM90_TMA_LOADENS4_14ComposedLayoutINS4_7SwizzleILi1ELi4ELi3EEENS4_18smem_ptr_flag_bitsILi8EEENSY_INS5_IJNSA_ILi8EEESG_EEENS5_IJSG_SB_EEEEEEEvNS4_8identityES15_NS16_INS17_ILi3ELi4ELi3EEES1A_NSY_INS5_IJNSA_ILi128EEES1B_EEENS5_IJSB_S1I_EEEEEEEvS1G_EENS_8epilogue10collective18CollectiveEpilogueINS1O_23Sm100TmaWarpSpecializedILi4ELi2ELi32ELb0ELb0EEEJSH_NS5_IJNSY_ISE_SB_EES1T_EEESI_SJ_SI_SJ_NS1O_6fusion15FusionCallbacksIS1S_NS1V_17LinearCombinationISI_fSI_fLNS_15FloatRoundStyleE2EEESH_S1U_JEEENS4_5SM1004TMEM4LOAD26SM100_TMEM_LOAD_16dp32b32xES15_NS16_INS17_ILi2ELi4ELi3EEES1A_NSY_INS5_IJS1B_SE_EEENS5_IJSE_SB_EEEEEEENS4_39AutoVectorizingCopyWithAssumedAlignmentILi128EEENS4_14SM90_TMA_STOREES29_S2B_S2B_EEEvvEEEEvNT_6ParamsE)
        /*0044*/ 	.word	0x00000000
.L_30:


//--------------------- .nv.compat                --------------------------
	.section	.nv.compat,"",@"SHT_CUDA_COMPAT_INFO"
	.align	4
        /*0000*/ 	.byte	0x02, 0x09, 0x01, 0x00, 0x02, 0x02, 0x02, 0x00, 0x02, 0x05, 0x05, 0x00, 0x03, 0x07, 0x01, 0x01
        /*0010*/ 	.byte	0x02, 0x03, 0x01, 0x00, 0x02, 0x06, 0x01, 0x00, 0x04, 0x0b, 0x08, 0x00, 0x09, 0x00, 0x00, 0x00
        /*0020*/ 	.byte	0x00, 0x00, 0x00, 0x00


//--------------------- .nv.info._ZN7cutlass13device_kernelINS_4gemm6kernel13GemmUniversalIN4cute5tupleIJiiiiEEENS1_10collective13CollectiveMmaINS1_35MainloopSm100TmaUmmaWarpSpecializedILi20ELi2ELi4ENS5_IJNS4_1CILi1EEESB_SB_EEEEENS5_IJNSA_ILi64EEENSA_ILi256EEENSA_ILi32EEEEEENS_12float_e4m3_tENS5_IJlSB_lEEESI_NS5_IJSB_llEEENS4_8TiledMMAINS4_8MMA_AtomIJNS4_10MMA_TraitsINS4_19SM100_MMA_F8F6F4_SSEJSI_SI_fSE_SF_NS4_17integral_constantINS4_4UMMA5MajorELSR_0EEENSP_ISR_LSR_1EEENSP_INSQ_7ScaleInELSU_0EEESV_EEEEEENS4_6LayoutISC_NS5_IJNSA_ILi0EEESZ_SZ_EEEEENS5_IJNS4_10UnderscoreES12_S12_EEEEENS4_13SM90_TMA_LOADENS4_14ComposedLayoutINS4_7SwizzleILi1ELi4ELi3EEENS4_18smem_ptr_flag_bitsILi8EEENSY_INS5_IJNSA_ILi8EEESG_EEENS5_IJSG_SB_EEEEEEEvNS4_8identityES15_NS16_INS17_ILi3ELi4ELi3EEES1A_NSY_INS5_IJNSA_ILi128EEES1B_EEENS5_IJSB_S1I_EEEEEEEvS1G_EENS_8epilogue10collective18CollectiveEpilogueINS1O_23Sm100TmaWarpSpecializedILi4ELi2ELi32ELb0ELb0EEEJSH_NS5_IJNSY_ISE_SB_EES1T_EEESI_SJ_SI_SJ_NS1O_6fusion15FusionCallbacksIS1S_NS1V_17LinearCombinationISI_fSI_fLNS_15FloatRoundStyleE2EEESH_S1U_JEEENS4_5SM1004TMEM4LOAD26SM100_TMEM_LOAD_16dp32b32xES15_NS16_INS17_ILi2ELi4ELi3EEES1A_NSY_INS5_IJS1B_SE_EEENS5_IJSE_SB_EEEEEEENS4_39AutoVectorizingCopyWithAssumedAlignmentILi128EEENS4_14SM90_TMA_STOREES29_S2B_S2B_EEEvvEEEEvNT_6ParamsE --------------------------
	.section	.nv.info._ZN7cutlass13device_kernelINS_4gemm6kernel13GemmUniversalIN4cute5tupleIJiiiiEEENS1_10collective13CollectiveMmaINS1_35MainloopSm100TmaUmmaWarpSpecializedILi20ELi2ELi4ENS5_IJNS4_1CILi1EEESB_SB_EEEEENS5_IJNSA_ILi64EEENSA_ILi256EEENSA_ILi32EEEEEENS_12float_e4m3_tENS5_IJlSB_lEEESI_NS5_IJSB_llEEENS4_8TiledMMAINS4_8MMA_AtomIJNS4_10MMA_TraitsINS4_19SM100_MMA_F8F6F4_SSEJSI_SI_fSE_SF_NS4_17integral_constantINS4_4UMMA5MajorELSR_0EEENSP_ISR_LSR_1EEENSP_INSQ_7ScaleInELSU_0EEESV_EEEEEENS4_6LayoutISC_NS5_IJNSA_ILi0EEESZ_SZ_EEEEENS5_IJNS4_10UnderscoreES12_S12_EEEEENS4_13SM90_TMA_LOADENS4_14ComposedLayoutINS4_7SwizzleILi1ELi4ELi3EEENS4_18smem_ptr_flag_bitsILi8EEENSY_INS5_IJNSA_ILi8EEESG_EEENS5_IJSG_SB_EEEEEEEvNS4_8identityES15_NS16_INS17_ILi3ELi4ELi3EEES1A_NSY_INS5_IJNSA_ILi128EEES1B_EEENS5_IJSB_S1I_EEEEEEEvS1G_EENS_8epilogue10collective18CollectiveEpilogueINS1O_23Sm100TmaWarpSpecializedILi4ELi2ELi32ELb0ELb0EEEJSH_NS5_IJNSY_ISE_SB_EES1T_EEESI_SJ_SI_SJ_NS1O_6fusion15FusionCallbacksIS1S_NS1V_17LinearCombinationISI_fSI_fLNS_15FloatRoundStyleE2EEESH_S1U_JEEENS4_5SM1004TMEM4LOAD26SM100_TMEM_LOAD_16dp32b32xES15_NS16_INS17_ILi2ELi4ELi3EEES1A_NSY_INS5_IJS1B_SE_EEENS5_IJSE_SB_EEEEEEENS4_39AutoVectorizingCopyWithAssumedAlignmentILi128EEENS4_14SM90_TMA_STOREES29_S2B_S2B_EEEvvEEEEvNT_6ParamsE,"",@"SHT_CUDA_INFO"
	.sectionflags	@""
	.align	4


	//----- nvinfo : EIATTR_CUDA_API_VERSION
	.align		4
        /*0000*/ 	.byte	0x04, 0x37
        /*0002*/ 	.short	(.L_32 - .L_31)
.L_31:
        /*0004*/ 	.word	0x00000082


	//----- nvinfo : EIATTR_KPARAM_INFO
	.align		4
.L_32:
        /*0008*/ 	.byte	0x04, 0x17
        /*000a*/ 	.short	(.L_34 - .L_33)
.L_33:
        /*000c*/ 	.word	0x00000000
        /*0010*/ 	.short	0x0000
        /*0012*/ 	.short	0x0000
        /*0014*/ 	.byte	0x00, 0xf0, 0x01, 0x20


	//----- nvinfo : EIATTR_AT_ENTRY_FRAGMENTS
	.align		4
.L_34:
        /*0018*/ 	.byte	0x04, 0x4f
        /*001a*/ 	.short	(.L_36 - .L_35)


	//   ....[0]....
.L_35:
        /*001c*/ 	.word	0x00000006


	//----- nvinfo : EIATTR_RESERVED_SMEM_USED
	.align		4
.L_36:
        /*0020*/ 	.byte	0x01, 0x41
	.zero		2


	//----- nvinfo : EIATTR_SPARSE_MMA_MASK
	.align		4
        /*0024*/ 	.byte	0x03, 0x50
        /*0026*/ 	.short	0x0000


	//----- nvinfo : EIATTR_TCGEN05_1CTA_USED
	.align		4
        /*0028*/ 	.byte	0x01, 0x51
	.zero		2


	//----- nvinfo : EIATTR_MAXREG_COUNT
	.align		4
        /*002c*/ 	.byte	0x03, 0x1b
        /*002e*/ 	.short	0x00ff


	//----- nvinfo : EIATTR_NUM_BARRIERS
	.align		4
        /*0030*/ 	.byte	0x02, 0x4c
        /*0032*/ 	.byte	0x07
	.zero		1


	//----- nvinfo : EIATTR_EXTERNS
	.align		4
        /*0034*/ 	.byte	0x04, 0x0f
        /*0036*/ 	.short	(.L_38 - .L_37)


	//   ....[0]....
	.align		4
.L_37:
        /*0038*/ 	.word	index@(__assertfail)


	//----- nvinfo : EIATTR_MERCURY_ISA_VERSION
	.align		4
.L_38:
        /*003c*/ 	.byte	0x03, 0x5f
        /*003e*/ 	.short	0x0101


	//----- nvinfo : EIATTR_INT_WARP_WIDE_INSTR_OFFSETS
	.align		4
        /*0040*/ 	.byte	0x04, 0x31
        /*0042*/ 	.short	(.L_40 - .L_39)


	//   ....[0]....
.L_39:
        /*0044*/ 	.word	0x000020d0


	//   ....[1]....
        /*0048*/ 	.word	0x00004320


	//   ....[2]....
        /*004c*/ 	.word	0x00004350


	//   ....[3]....
        /*0050*/ 	.word	0x000043a0


	//   ....[4]....
        /*0054*/ 	.word	0x00004cc0


	//   ....[5]....
        /*0058*/ 	.word	0x00004d20


	//   ....[6]....
        /*005c*/ 	.word	0x00004e00


	//   ....[7]....
        /*0060*/ 	.word	0x00004e70


	//   ....[8]....
        /*0064*/ 	.word	0x00004f80


	//   ....[9]....
        /*0068*/ 	.word	0x00005010


	//   ....[10]....
        /*006c*/ 	.word	0x000051e0


	//   ....[11]....
        /*0070*/ 	.word	0x00005340


	//----- nvinfo : EIATTR_COOP_GROUP_MASK_REGIDS
	.align		4
.L_40:
        /*0074*/ 	.byte	0x04, 0x29
        /*0076*/ 	.short	(.L_42 - .L_41)


	//   ....[0]....
.L_41:
        /*0078*/ 	.word	0xffffffff


	//   ....[1]....
        /*007c*/ 	.word	0xffffffff


	//   ....[2]....
        /*0080*/ 	.word	0xffffffff


	//   ....[3]....
        /*0084*/ 	.word	0xffffffff


	//   ....[4]....
        /*0088*/ 	.word	0xffffffff


	//   ....[5]....
        /*008c*/ 	.word	0xffffffff


	//   ....[6]....
        /*0090*/ 	.word	0xffffffff


	//   ....[7]....
        /*0094*/ 	.word	0xffffffff


	//   ....[8]....
        /*0098*/ 	.word	0xffffffff


	//   ....[9]....
        /*009c*/ 	.word	0xffffffff


	//   ....[10]....
        /*00a0*/ 	.word	0xffffffff


	//   ....[11]....
        /*00a4*/ 	.word	0xffffffff


	//   ....[12]....
        /*00a8*/ 	.word	0xffffffff


	//----- nvinfo : EIATTR_COOP_GROUP_INSTR_OFFSETS
	.align		4
.L_42:
        /*00ac*/ 	.byte	0x04, 0x28
        /*00ae*/ 	.short	(.L_44 - .L_43)


	//   ....[0]....
.L_43:
        /*00b0*/ 	.word	0x00000090


	//   ....[1]....
        /*00b4*/ 	.word	0x000004d0


	//   ....[2]....
        /*00b8*/ 	.word	0x00000870


	//   ....[3]....
        /*00bc*/ 	.word	0x00000a10


	//   ....[4]....
        /*00c0*/ 	.word	0x00000b10


	//   ....[5]....
        /*00c4*/ 	.word	0x00000c80


	//   ....[6]....
        /*00c8*/ 	.word	0x00000e20


	//   ....[7]....
        /*00cc*/ 	.word	0x00001fb0


	//   ....[8]....
        /*00d0*/ 	.word	0x00003690


	//   ....[9]....
        /*00d4*/ 	.word	0x000038a0


	//   ....[10]....
        /*00d8*/ 	.word	0x000038d0


	//   ....[11]....
        /*00dc*/ 	.word	0x00004210


	//   ....[12]....
        /*00e0*/ 	.word	0x00004440


	//----- nvinfo : EIATTR_VRC_CTA_INIT_COUNT
	.align		4
.L_44:
        /*00e4*/ 	.byte	0x02, 0x4a
        /*00e6*/ 	.byte	0x80
	.zero		1


	//----- nvinfo : EIATTR_SYSCALL_OFFSETS
	.align		4
        /*00e8*/ 	.byte	0x04, 0x46
        /*00ea*/ 	.short	(.L_46 - .L_45)


	//   ....[0]....
.L_45:
        /*00ec*/ 	.word	0x00005dc0


	//   ....[1]....
        /*00f0*/ 	.word	0x00005f00


	//   ....[2]....
        /*00f4*/ 	.word	0x00006700


	//   ....[3]....
        /*00f8*/ 	.word	0x000074a0


	//   ....[4]....
        /*00fc*/ 	.word	0x00008200


	//   ....[5]....
        /*0100*/ 	.word	0x00008f90


	//----- nvinfo : EIATTR_MBARRIER_INSTR_OFFSETS
	.align		4
.L_46:
        /*0104*/ 	.byte	0x04, 0x39
        /*0106*/ 	.short	(.L_48 - .L_47)


	//   ....[0]....
.L_47:
        /*0108*/ 	.word	0x000005d0
        /*010c*/ 	.word	0x000000ff
        /*0110*/ 	.word	0x00000000
        /*0114*/ 	.short	0x0100
        /*0116*/ 	.byte	0x05
	.zero		1


	//   ....[1]....
        /*0118*/ 	.word	0x000005e0
        /*011c*/ 	.word	0x000000ff
        /*0120*/ 	.word	0x000000a0
        /*0124*/ 	.short	0x0100
        /*0126*/ 	.byte	0x05
	.zero		1


	//   ....[2]....
        /*0128*/ 	.word	0x000005f0
        /*012c*/ 	.word	0x000000ff
        /*0130*/ 	.word	0x00000008
        /*0134*/ 	.short	0x0100
        /*0136*/ 	.byte	0x05
	.zero		1


	//   ....[3]....
        /*0138*/ 	.word	0x00000600
        /*013c*/ 	.word	0x000000ff
        /*0140*/ 	.word	0x000000a8
        /*0144*/ 	.short	0x0100
        /*0146*/ 	.byte	0x05
	.zero		1


	//   ....[4]....
        /*0148*/ 	.word	0x00000610
        /*014c*/ 	.word	0x000000ff
        /*0150*/ 	.word	0x00000010
        /*0154*/ 	.short	0x0100
        /*0156*/ 	.byte	0x05
	.zero		1


	//   ....[5]....
        /*0158*/ 	.word	0x00000620
        /*015c*/ 	.word	0x000000ff
        /*0160*/ 	.word	0x000000b0
        /*0164*/ 	.short	0x0100
        /*0166*/ 	.byte	0x05
	.zero		1


	//   ....[6]....
        /*0168*/ 	.word	0x00000630
        /*016c*/ 	.word	0x000000ff
        /*0170*/ 	.word	0x00000018
        /*0174*/ 	.short	0x0100
        /*0176*/ 	.byte	0x05
	.zero		1


	//   ....[7]....
        /*0178*/ 	.word	0x00000640
        /*017c*/ 	.word	0x000000ff
        /*0180*/ 	.word	0x000000b8
        /*0184*/ 	.short	0x0100
        /*0186*/ 	.byte	0x05
	.zero		1


	//   ....[8]....
        /*0188*/ 	.word	0x00000650
        /*018c*/ 	.word	0x000000ff
        /*0190*/ 	.word	0x00000020
        /*0194*/ 	.short	0x0100
        /*0196*/ 	.byte	0x05
	.zero		1


	//   ....[9]....
        /*0198*/ 	.word	0x00000660
        /*019c*/ 	.word	0x000000ff
        /*01a0*/ 	.word	0x000000c0
        /*01a4*/ 	.short	0x0100
        /*01a6*/ 	.byte	0x05
	.zero		1


	//   ....[10]....
        /*01a8*/ 	.word	0x00000670
        /*01ac*/ 	.word	0x000000ff
        /*01b0*/ 	.word	0x00000028
        /*01b4*/ 	.short	0x0100
        /*01b6*/ 	.byte	0x05
	.zero		1


	//   ....[11]....
        /*01b8*/ 	.word	0x00000680
        /*01bc*/ 	.word	0x000000ff
        /*01c0*/ 	.word	0x000000c8
        /*01c4*/ 	.short	0x0100
        /*01c6*/ 	.byte	0x05
	.zero		1


	//   ....[12]....
        /*01c8*/ 	.word	0x00000690
        /*01cc*/ 	.word	0x000000ff
        /*01d0*/ 	.word	0x00000030
        /*01d4*/ 	.short	0x0100
        /*01d6*/ 	.byte	0x05
	.zero		1


	//   ....[13]....
        /*01d8*/ 	.word	0x000006a0
        /*01dc*/ 	.word	0x000000ff
        /*01e0*/ 	.word	0x000000d0
        /*01e4*/ 	.short	0x0100
        /*01e6*/ 	.byte	0x05
	.zero		1


	//   ....[14]....
        /*01e8*/ 	.word	0x000006b0
        /*01ec*/ 	.word	0x000000ff
        /*01f0*/ 	.word	0x00000038
        /*01f4*/ 	.short	0x0100
        /*01f6*/ 	.byte	0x05
	.zero		1


	//   ....[15]....
        /*01f8*/ 	.word	0x000006c0
        /*01fc*/ 	.word	0x000000ff
        /*0200*/ 	.word	0x000000d8
        /*0204*/ 	.short	0x0100
        /*0206*/ 	.byte	0x05
	.zero		1


	//   ....[16]....
        /*0208*/ 	.word	0x000006d0
        /*020c*/ 	.word	0x000000ff
        /*0210*/ 	.word	0x00000040
        /*0214*/ 	.short	0x0100
        /*0216*/ 	.byte	0x05
	.zero		1


	//   ....[17]....
        /*0218*/ 	.word	0x000006e0
        /*021c*/ 	.word	0x000000ff
        /*0220*/ 	.word	0x000000e0
        /*0224*/ 	.short	0x0100
        /*0226*/ 	.byte	0x05
	.zero		1


	//   ....[18]....
        /*0228*/ 	.word	0x000006f0
        /*022c*/ 	.word	0x000000ff
        /*0230*/ 	.word	0x00000048
        /*0234*/ 	.short	0x0100
        /*0236*/ 	.byte	0x05
	.zero		1


	//   ....[19]....
        /*0238*/ 	.word	0x00000700
        /*023c*/ 	.word	0x000000ff
        /*0240*/ 	.word	0x000000e8
        /*0244*/ 	.short	0x0100
        /*0246*/ 	.byte	0x05
	.zero		1


	//   ....[20]....
        /*0248*/ 	.word	0x00000710
        /*024c*/ 	.word	0x000000ff
        /*0250*/ 	.word	0x00000050
        /*0254*/ 	.short	0x0100
        /*0256*/ 	.byte	0x05
	.zero		1


	//   ....[21]....
        /*0258*/ 	.word	0x00000720
        /*025c*/ 	.word	0x000000ff
        /*0260*/ 	.word	0x000000f0
        /*0264*/ 	.short	0x0100
        /*0266*/ 	.byte	0x05
	.zero		1


	//   ....[22]....
        /*0268*/ 	.word	0x00000730
        /*026c*/ 	.word	0x000000ff
        /*0270*/ 	.word	0x00000058
        /*0274*/ 	.short	0x0100
        /*0276*/ 	.byte	0x05
	.zero		1


	//   ....[23]....
        /*0278*/ 	.word	0x00000740
        /*027c*/ 	.word	0x000000ff
        /*0280*/ 	.word	0x000000f8
        /*0284*/ 	.short	0x0100
        /*0286*/ 	.byte	0x05
	.zero		1


	//   ....[24]....
        /*0288*/ 	.word	0x00000750
        /*028c*/ 	.word	0x000000ff
        /*0290*/ 	.word	0x00000060
        /*0294*/ 	.short	0x0100
        /*0296*/ 	.byte	0x05
	.zero		1


	//   ....[25]....
        /*0298*/ 	.word	0x00000760
        /*029c*/ 	.word	0x000000ff
        /*02a0*/ 	.word	0x00000100
        /*02a4*/ 	.short	0x0100
        /*02a6*/ 	.byte	0x05
	.zero		1


	//   ....[26]....
        /*02a8*/ 	.word	0x00000770
        /*02ac*/ 	.word	0x000000ff
        /*02b0*/ 	.word	0x00000068
        /*02b4*/ 	.short	0x0100
        /*02b6*/ 	.byte	0x05
	.zero		1


	//   ....[27]....
        /*02b8*/ 	.word	0x00000780
        /*02bc*/ 	.word	0x000000ff
        /*02c0*/ 	.word	0x00000108
        /*02c4*/ 	.short	0x0100
        /*02c6*/ 	.byte	0x05
	.zero		1


	//   ....[28]....
        /*02c8*/ 	.word	0x00000790
        /*02cc*/ 	.word	0x000000ff
        /*02d0*/ 	.word	0x00000070
        /*02d4*/ 	.short	0x0100
        /*02d6*/ 	.byte	0x05
	.zero		1


	//   ....[29]....
        /*02d8*/ 	.word	0x000007a0
        /*02dc*/ 	.word	0x000000ff
        /*02e0*/ 	.word	0x00000110
        /*02e4*/ 	.short	0x0100
        /*02e6*/ 	.byte	0x05
	.zero		1


	//   ....[30]....
        /*02e8*/ 	.word	0x000007b0
        /*02ec*/ 	.word	0x000000ff
        /*02f0*/ 	.word	0x00000078
        /*02f4*/ 	.short	0x0100
        /*02f6*/ 	.byte	0x05
	.zero		1


	//   ....[31]....
        /*02f8*/ 	.word	0x000007c0
        /*02fc*/ 	.word	0x000000ff
        /*0300*/ 	.word	0x00000118
        /*0304*/ 	.short	0x0100
        /*0306*/ 	.byte	0x05
	.zero		1


	//   ....[32]....
        /*0308*/ 	.word	0x000007d0
        /*030c*/ 	.word	0x000000ff
        /*0310*/ 	.word	0x00000080
        /*0314*/ 	.short	0x0100
        /*0316*/ 	.byte	0x05
	.zero		1


	//   ....[33]....
        /*0318*/ 	.word	0x000007e0
        /*031c*/ 	.word	0x000000ff
        /*0320*/ 	.word	0x00000120
        /*0324*/ 	.short	0x0100
        /*0326*/ 	.byte	0x05
	.zero		1


	//   ....[34]....
        /*0328*/ 	.word	0x000007f0
        /*032c*/ 	.word	0x000000ff
        /*0330*/ 	.word	0x00000088
        /*0334*/ 	.short	0x0100
        /*0336*/ 	.byte	0x05
	.zero		1


	//   ....[35]....
        /*0338*/ 	.word	0x00000800
        /*033c*/ 	.word	0x000000ff
        /*0340*/ 	.word	0x00000128
        /*0344*/ 	.short	0x0100
        /*0346*/ 	.byte	0x05
	.zero		1


	//   ....[36]....
        /*0348*/ 	.word	0x00000810
        /*034c*/ 	.word	0x000000ff
        /*0350*/ 	.word	0x00000090
        /*0354*/ 	.short	0x0100
        /*0356*/ 	.byte	0x05
	.zero		1


	//   ....[37]....
        /*0358*/ 	.word	0x00000820
        /*035c*/ 	.word	0x000000ff
        /*0360*/ 	.word	0x00000130
        /*0364*/ 	.short	0x0100
        /*0366*/ 	.byte	0x05
	.zero		1


	//   ....[38]....
        /*0368*/ 	.word	0x00000830
        /*036c*/ 	.word	0x000000ff
        /*0370*/ 	.word	0x00000098
        /*0374*/ 	.short	0x0100
        /*0376*/ 	.byte	0x05
	.zero		1


	//   ....[39]....
        /*0378*/ 	.word	0x00000840
        /*037c*/ 	.word	0x000000ff
        /*0380*/ 	.word	0x00000138
        /*0384*/ 	.short	0x0100
        /*0386*/ 	.byte	0x05
	.zero		1


	//   ....[40]....
        /*0388*/ 	.word	0x00000980
        /*038c*/ 	.word	0x000000ff
        /*0390*/ 	.word	0x00000140
        /*0394*/ 	.short	0x0100
        /*0396*/ 	.byte	0x07
	.zero		1


	//   ....[41]....
        /*0398*/ 	.word	0x00000990
        /*039c*/ 	.word	0x000000ff
        /*03a0*/ 	.word	0x00000160
        /*03a4*/ 	.short	0x0100
        /*03a6*/ 	.byte	0x07
	.zero		1


	//   ....[42]....
        /*03a8*/ 	.word	0x000009a0
        /*03ac*/ 	.word	0x000000ff
        /*03b0*/ 	.word	0x00000148
        /*03b4*/ 	.short	0x0100
        /*03b6*/ 	.byte	0x07
	.zero		1


	//   ....[43]....
        /*03b8*/ 	.word	0x000009b0
        /*03bc*/ 	.word	0x000000ff
        /*03c0*/ 	.word	0x00000168
        /*03c4*/ 	.short	0x0100
        /*03c6*/ 	.byte	0x07
	.zero		1


	//   ....[44]....
        /*03c8*/ 	.word	0x000009c0
        /*03cc*/ 	.word	0x000000ff
        /*03d0*/ 	.word	0x00000150
        /*03d4*/ 	.short	0x0100
        /*03d6*/ 	.byte	0x07
	.zero		1


	//   ....[45]....
        /*03d8*/ 	.word	0x000009d0
        /*03dc*/ 	.word	0x000000ff
        /*03e0*/ 	.word	0x00000170
        /*03e4*/ 	.short	0x0100
        /*03e6*/ 	.byte	0x07
	.zero		1


	//   ....[46]....
        /*03e8*/ 	.word	0x000009e0
        /*03ec*/ 	.word	0x000000ff
        /*03f0*/ 	.word	0x00000158
        /*03f4*/ 	.short	0x0100
        /*03f6*/ 	.byte	0x07
	.zero		1


	//   ....[47]....
        /*03f8*/ 	.word	0x000009f0
        /*03fc*/ 	.word	0x000000ff
        /*0400*/ 	.word	0x00000178
        /*0404*/ 	.short	0x0100
        /*0406*/ 	.byte	0x07
	.zero		1


	//   ....[48]....
        /*0408*/ 	.word	0x00000ae0
        /*040c*/ 	.word	0x000000ff
        /*0410*/ 	.word	0x00000180
        /*0414*/ 	.short	0x0100
        /*0416*/ 	.byte	0x05
	.zero		1


	//   ....[49]....
        /*0418*/ 	.word	0x00000af0
        /*041c*/ 	.word	0x000000ff
        /*0420*/ 	.word	0x00000188
        /*0424*/ 	.short	0x0100
        /*0426*/ 	.byte	0x05
	.zero		1


	//   ....[50]....
        /*0428*/ 	.word	0x00000c30
        /*042c*/ 	.word	0x000000ff
        /*0430*/ 	.word	0x00000190
        /*0434*/ 	.short	0x0100
        /*0436*/ 	.byte	0x05
	.zero		1


	//   ....[51]....
        /*0438*/ 	.word	0x00000c40
        /*043c*/ 	.word	0x000000ff
        /*0440*/ 	.word	0x000001a0
        /*0444*/ 	.short	0x0100
        /*0446*/ 	.byte	0x05
	.zero		1


	//   ....[52]....
        /*0448*/ 	.word	0x00000c50
        /*044c*/ 	.word	0x000000ff
        /*0450*/ 	.word	0x00000198
        /*0454*/ 	.short	0x0100
        /*0456*/ 	.byte	0x05
	.zero		1


	//   ....[53]....
        /*0458*/ 	.word	0x00000c60
        /*045c*/ 	.word	0x000000ff
        /*0460*/ 	.word	0x000001a8
        /*0464*/ 	.short	0x0100
        /*0466*/ 	.byte	0x05
	.zero		1


	//   ....[54]....
        /*0468*/ 	.word	0x00000d90
        /*046c*/ 	.word	0x000000ff
        /*0470*/ 	.word	0x000001b0
        /*0474*/ 	.short	0x0100
        /*0476*/ 	.byte	0x07
	.zero		1


	//   ....[55]....
        /*0478*/ 	.word	0x00000da0
        /*047c*/ 	.word	0x000000ff
        /*0480*/ 	.word	0x000001d0
        /*0484*/ 	.short	0x0100
        /*0486*/ 	.byte	0x07
	.zero		1


	//   ....[56]....
        /*0488*/ 	.word	0x00000db0
        /*048c*/ 	.word	0x000000ff
        /*0490*/ 	.word	0x000001b8
        /*0494*/ 	.short	0x0100
        /*0496*/ 	.byte	0x07
	.zero		1


	//   ....[57]....
        /*0498*/ 	.word	0x00000dc0
        /*049c*/ 	.word	0x000000ff
        /*04a0*/ 	.word	0x000001d8
        /*04a4*/ 	.short	0x0100
        /*04a6*/ 	.byte	0x07
	.zero		1


	//   ....[58]....
        /*04a8*/ 	.word	0x00000dd0
        /*04ac*/ 	.word	0x000000ff
        /*04b0*/ 	.word	0x000001c0
        /*04b4*/ 	.short	0x0100
        /*04b6*/ 	.byte	0x07
	.zero		1


	//   ....[59]....
        /*04b8*/ 	.word	0x00000de0
        /*04bc*/ 	.word	0x000000ff
        /*04c0*/ 	.word	0x000001e0
        /*04c4*/ 	.short	0x0100
        /*04c6*/ 	.byte	0x07
	.zero		1


	//   ....[60]....
        /*04c8*/ 	.word	0x00000df0
        /*04cc*/ 	.word	0x000000ff
        /*04d0*/ 	.word	0x000001c8
        /*04d4*/ 	.short	0x0100
        /*04d6*/ 	.byte	0x07
	.zero		1


	//   ....[61]....
        /*04d8*/ 	.word	0x00000e00
        /*04dc*/ 	.word	0x000000ff
        /*04e0*/ 	.word	0x000001e8
        /*04e4*/ 	.short	0x0100
        /*04e6*/ 	.byte	0x07
	.zero		1


	//   ....[62]....
        /*04e8*/ 	.word	0x00000ef0
        /*04ec*/ 	.word	0x000000ff
        /*04f0*/ 	.word	0x000001f0
        /*04f4*/ 	.short	0x0100
        /*04f6*/ 	.byte	0x05
	.zero		1


	//   ....[63]....
        /*04f8*/ 	.word	0x00000f00
        /*04fc*/ 	.word	0x000000ff
        /*0500*/ 	.word	0x00000200
        /*0504*/ 	.short	0x0100
        /*0506*/ 	.byte	0x05
	.zero		1


	//   ....[64]....
        /*0508*/ 	.word	0x00000f10
        /*050c*/ 	.word	0x000000ff
        /*0510*/ 	.word	0x000001f8
        /*0514*/ 	.short	0x0100
        /*0516*/ 	.byte	0x05
	.zero		1


	//   ....[65]....
        /*0518*/ 	.word	0x00000f20
        /*051c*/ 	.word	0x000000ff
        /*0520*/ 	.word	0x00000208
        /*0524*/ 	.short	0x0100
        /*0526*/ 	.byte	0x05
	.zero		1


	//   ....[66]....
        /*0528*/ 	.word	0x000017f0
        /*052c*/ 	.word	0x00000002
        /*0530*/ 	.word	0x00000200
        /*0534*/ 	.short	0x010a
        /*0536*/ 	.byte	0xff
	.zero		1


	//   ....[67]....
        /*0538*/ 	.word	0x00001820
        /*053c*/ 	.word	0x00000002
        /*0540*/ 	.word	0x000001f0
        /*0544*/ 	.short	0x0101
        /*0546*/ 	.byte	0xff
	.zero		1


	//   ....[68]....
        /*0548*/ 	.word	0x000018f0
        /*054c*/ 	.word	0x000000ff
        /*0550*/ 	.word	0x000000a0
        /*0554*/ 	.short	0x010a
        /*0556*/ 	.byte	0x08
	.zero		1


	//   ....[69]....
        /*0558*/ 	.word	0x000019a0
        /*055c*/ 	.word	0x000000ff
        /*0560*/ 	.word	0x000000a0
        /*0564*/ 	.short	0x010a
        /*0566*/ 	.byte	0x21
	.zero		1


	//   ....[70]....
        /*0568*/ 	.word	0x00001af0
        /*056c*/ 	.word	0x000000ff
        /*0570*/ 	.word	0x000000a0
        /*0574*/ 	.short	0x010a
        /*0576*/ 	.byte	0x08
	.zero		1


	//   ....[71]....
        /*0578*/ 	.word	0x00001c50
        /*057c*/ 	.word	0x000000ff
        /*0580*/ 	.word	0x00000188
        /*0584*/ 	.short	0x0101
        /*0586*/ 	.byte	0x04
	.zero		1


	//   ....[72]....
        /*0588*/ 	.word	0x00001c70
        /*058c*/ 	.word	0x000000ff
        /*0590*/ 	.word	0x000000a0
        /*0594*/ 	.short	0x010a
        /*0596*/ 	.byte	0x08
	.zero		1


	//   ....[73]....
        /*0598*/ 	.word	0x00001d00
        /*059c*/ 	.word	0x000000ff
        /*05a0*/ 	.word	0x000000a0
        /*05a4*/ 	.short	0x010a
        /*05a6*/ 	.byte	0x19
	.zero		1


	//   ....[74]....
        /*05a8*/ 	.word	0x00001e50
        /*05ac*/ 	.word	0x000000ff
        /*05b0*/ 	.word	0x000000a0
        /*05b4*/ 	.short	0x010a
        /*05b6*/ 	.byte	0x08
	.zero		1


	//   ....[75]....
        /*05b8*/ 	.word	0x00001fe0
        /*05bc*/ 	.word	0x00000002
        /*05c0*/ 	.word	0x00000190
        /*05c4*/ 	.short	0x010a
        /*05c6*/ 	.byte	0xff
	.zero		1


	//   ....[76]....
        /*05c8*/ 	.word	0x000020a0
        /*05cc*/ 	.word	0x00000002
        /*05d0*/ 	.word	0x00000000
        /*05d4*/ 	.short	0x0101
        /*05d6*/ 	.byte	0xff
	.zero		1


	//   ....[77]....
        /*05d8*/ 	.word	0x00002600
        /*05dc*/ 	.word	0x000000ff
        /*05e0*/ 	.word	0x00000000
        /*05e4*/ 	.short	0x010a
        /*05e6*/ 	.byte	0x05
	.zero		1


	//   ....[78]....
        /*05e8*/ 	.word	0x00002690
        /*05ec*/ 	.word	0x000000ff
        /*05f0*/ 	.word	0x00000000
        /*05f4*/ 	.short	0x010a
        /*05f6*/ 	.byte	0x05
	.zero		1


	//   ....[79]....
        /*05f8*/ 	.word	0x00002720
        /*05fc*/ 	.word	0x000000ff
        /*0600*/ 	.word	0x00000000
        /*0604*/ 	.short	0x010a
        /*0606*/ 	.byte	0x05
	.zero		1


	//   ....[80]....
        /*0608*/ 	.word	0x000027b0
        /*060c*/ 	.word	0x000000ff
        /*0610*/ 	.word	0x00000000
        /*0614*/ 	.short	0x010a
        /*0616*/ 	.byte	0x05
	.zero		1


	//   ....[81]....
        /*0618*/ 	.word	0x00002840
        /*061c*/ 	.word	0x000000ff
        /*0620*/ 	.word	0x00000000
        /*0624*/ 	.short	0x010a
        /*0626*/ 	.byte	0x05
	.zero		1


	//   ....[82]....
        /*0628*/ 	.word	0x000028d0
        /*062c*/ 	.word	0x000000ff
        /*0630*/ 	.word	0x00000000
        /*0634*/ 	.short	0x010a
        /*0636*/ 	.byte	0x05
	.zero		1


	//   ....[83]....
        /*0638*/ 	.word	0x00002960
        /*063c*/ 	.word	0x000000ff
        /*0640*/ 	.word	0x00000000
        /*0644*/ 	.short	0x010a
        /*0646*/ 	.byte	0x05
	.zero		1


	//   ....[84]....
        /*0648*/ 	.word	0x000029f0
        /*064c*/ 	.word	0x000000ff
        /*0650*/ 	.word	0x00000000
        /*0654*/ 	.short	0x010a
        /*0656*/ 	.byte	0x05
	.zero		1


	//   ....[85]....
        /*0658*/ 	.word	0x00002a80
        /*065c*/ 	.word	0x000000ff
        /*0660*/ 	.word	0x00000000
        /*0664*/ 	.short	0x010a
        /*0666*/ 	.byte	0x05
	.zero		1


	//   ....[86]....
        /*0668*/ 	.word	0x00002b10
        /*066c*/ 	.word	0x000000ff
        /*0670*/ 	.word	0x00000000
        /*0674*/ 	.short	0x010a
        /*0676*/ 	.byte	0x05
	.zero		1


	//   ....[87]....
        /*0678*/ 	.word	0x00002ba0
        /*067c*/ 	.word	0x000000ff
        /*0680*/ 	.word	0x00000000
        /*0684*/ 	.short	0x010a
        /*0686*/ 	.byte	0x05
	.zero		1


	//   ....[88]....
        /*0688*/ 	.word	0x00002c30
        /*068c*/ 	.word	0x000000ff
        /*0690*/ 	.word	0x00000000
        /*0694*/ 	.short	0x010a
        /*0696*/ 	.byte	0x05
	.zero		1


	//   ....[89]....
        /*0698*/ 	.word	0x00002cc0
        /*069c*/ 	.word	0x000000ff
        /*06a0*/ 	.word	0x00000000
        /*06a4*/ 	.short	0x010a
        /*06a6*/ 	.byte	0x05
	.zero		1


	//   ....[90]....
        /*06a8*/ 	.word	0x00002d50
        /*06ac*/ 	.word	0x000000ff
        /*06b0*/ 	.word	0x00000000
        /*06b4*/ 	.short	0x010a
        /*06b6*/ 	.byte	0x05
	.zero		1


	//   ....[91]....
        /*06b8*/ 	.word	0x00002de0
        /*06bc*/ 	.word	0x000000ff
        /*06c0*/ 	.word	0x00000000
        /*06c4*/ 	.short	0x010a
        /*06c6*/ 	.byte	0x05
	.zero		1


	//   ....[92]....
        /*06c8*/ 	.word	0x00002e70
        /*06cc*/ 	.word	0x000000ff
        /*06d0*/ 	.word	0x00000000
        /*06d4*/ 	.short	0x010a
        /*06d6*/ 	.byte	0x05
	.zero		1


	//   ....[93]....
        /*06d8*/ 	.word	0x00002f00
        /*06dc*/ 	.word	0x000000ff
        /*06e0*/ 	.word	0x00000000
        /*06e4*/ 	.short	0x010a
        /*06e6*/ 	.byte	0x05
	.zero		1


	//   ....[94]....
        /*06e8*/ 	.word	0x00002f90
        /*06ec*/ 	.word	0x000000ff
        /*06f0*/ 	.word	0x00000000
        /*06f4*/ 	.short	0x010a
        /*06f6*/ 	.byte	0x05
	.zero		1


	//   ....[95]....
        /*06f8*/ 	.word	0x00003020
        /*06fc*/ 	.word	0x000000ff
        /*0700*/ 	.word	0x00000000
        /*0704*/ 	.short	0x010a
        /*0706*/ 	.byte	0x05
	.zero		1


	//   ....[96]....
        /*0708*/ 	.word	0x000030c0
        /*070c*/ 	.word	0x00000000
        /*0710*/ 	.word	0x00000000
        /*0714*/ 	.short	0x010a
        /*0716*/ 	.byte	0xff
	.zero		1


	//   ....[97]....
        /*0718*/ 	.word	0x000031e0
        /*071c*/ 	.word	0x00000000
        /*0720*/ 	.word	0x000001f0
        /*0724*/ 	.short	0x010a
        /*0726*/ 	.byte	0xff
	.zero		1


	//   ....[98]....
        /*0728*/ 	.word	0x00003250
        /*072c*/ 	.word	0x00000000
        /*0730*/ 	.word	0x00000000
        /*0734*/ 	.short	0x0101
        /*0736*/ 	.byte	0xff
	.zero		1


	//   ....[99]....
        /*0738*/ 	.word	0x00003270
        /*073c*/ 	.word	0x000000ff
        /*0740*/ 	.word	0x000001a0
        /*0744*/ 	.short	0x010a
        /*0746*/ 	.byte	0x05
	.zero		1


	//   ....[100]....
        /*0748*/ 	.word	0x00003390
        /*074c*/ 	.word	0x00000000
        /*0750*/ 	.word	0x00000190
        /*0754*/ 	.short	0x010a
        /*0756*/ 	.byte	0xff
	.zero		1


	//   ....[101]....
        /*0758*/ 	.word	0x00003490
        /*075c*/ 	.word	0x00000000
        /*0760*/ 	.word	0x00000000
        /*0764*/ 	.short	0x0101
        /*0766*/ 	.byte	0xff
	.zero		1


	//   ....[102]....
        /*0768*/ 	.word	0x00003520
        /*076c*/ 	.word	0x000000ff
        /*0770*/ 	.word	0x000001a0
        /*0774*/ 	.short	0x0106
        /*0776*/ 	.byte	0x05
	.zero		1


	//   ....[103]....
        /*0778*/ 	.word	0x00003540
        /*077c*/ 	.word	0x000000ff
        /*0780*/ 	.word	0x000001a0
        /*0784*/ 	.short	0x010a
        /*0786*/ 	.byte	0x05
	.zero		1


	//   ....[104]....
        /*0788*/ 	.word	0x000035d0
        /*078c*/ 	.word	0x000000ff
        /*0790*/ 	.word	0x000001a0
        /*0794*/ 	.short	0x0106
        /*0796*/ 	.byte	0x04
	.zero		1


	//   ....[105]....
        /*0798*/ 	.word	0x00003610
        /*079c*/ 	.word	0x00000000
        /*07a0*/ 	.word	0x000001a0
        /*07a4*/ 	.short	0x010a
        /*07a6*/ 	.byte	0xff
	.zero		1


	//   ....[106]....
        /*07a8*/ 	.word	0x00003af0
        /*07ac*/ 	.word	0x00000000
        /*07b0*/ 	.word	0x00000190
        /*07b4*/ 	.short	0x010a
        /*07b6*/ 	.byte	0xff
	.zero		1


	//   ....[107]....
        /*07b8*/ 	.word	0x00003bf0
        /*07bc*/ 	.word	0x00000003
        /*07c0*/ 	.word	0x00000000
        /*07c4*/ 	.short	0x0101
        /*07c6*/ 	.byte	0xff
	.zero		1


	//   ....[108]....
        /*07c8*/ 	.word	0x00003c00
        /*07cc*/ 	.word	0x000000ff
        /*07d0*/ 	.word	0x00000000
        /*07d4*/ 	.short	0x010a
        /*07d6*/ 	.byte	0x04
	.zero		1


	//   ....[109]....
        /*07d8*/ 	.word	0x00003c20
        /*07dc*/ 	.word	0x000000ff
        /*07e0*/ 	.word	0x000001d0
        /*07e4*/ 	.short	0x010a
        /*07e6*/ 	.byte	0x09
	.zero		1


	//   ....[110]....
        /*07e8*/ 	.word	0x00003d60
        /*07ec*/ 	.word	0x000000ff
        /*07f0*/ 	.word	0x00000000
        /*07f4*/ 	.short	0x010a
        /*07f6*/ 	.byte	0x07
	.zero		1


	//   ....[111]....
        /*07f8*/ 	.word	0x00003e90
        /*07fc*/ 	.word	0x000000ff
        /*0800*/ 	.word	0x00000000
        /*0804*/ 	.short	0x010a
        /*0806*/ 	.byte	0x04
	.zero		1


	//   ....[112]....
        /*0808*/ 	.word	0x00004040
        /*080c*/ 	.word	0x000000ff
        /*0810*/ 	.word	0x00000000
        /*0814*/ 	.short	0x010a
        /*0816*/ 	.byte	0x05
	.zero		1


	//   ....[113]....
        /*0818*/ 	.word	0x000040d0
        /*081c*/ 	.word	0x000000ff
        /*0820*/ 	.word	0x00000000
        /*0824*/ 	.short	0x010a
        /*0826*/ 	.byte	0x05
	.zero		1


	//   ....[114]....
        /*0828*/ 	.word	0x00004160
        /*082c*/ 	.word	0x000000ff
        /*0830*/ 	.word	0x00000000
        /*0834*/ 	.short	0x010a
        /*0836*/ 	.byte	0x05
	.zero		1


	//   ....[115]....
        /*0838*/ 	.word	0x000041f0
        /*083c*/ 	.word	0x000000ff
        /*0840*/ 	.word	0x00000000
        /*0844*/ 	.short	0x010a
        /*0846*/ 	.byte	0x07
	.zero		1


	//   ....[116]....
        /*0848*/ 	.word	0x00004670
        /*084c*/ 	.word	0x00000000
        /*0850*/ 	.word	0x00000190
        /*0854*/ 	.short	0x010a
        /*0856*/ 	.byte	0xff
	.zero		1


	//   ....[117]....
        /*0858*/ 	.word	0x00004730
        /*085c*/ 	.word	0x00000000
        /*0860*/ 	.word	0x00000000
        /*0864*/ 	.short	0x0101
        /*0866*/ 	.byte	0xff
	.zero		1


	//   ....[118]....
        /*0868*/ 	.word	0x00004a50
        /*086c*/ 	.word	0x000000ff
        /*0870*/ 	.word	0x00000188
        /*0874*/ 	.short	0x010a
        /*0876*/ 	.byte	0x07
	.zero		1


	//   ....[119]....
        /*0878*/ 	.word	0x00004c40
        /*087c*/ 	.word	0x000000ff
        /*0880*/ 	.word	0x00000160
        /*0884*/ 	.short	0x010a
        /*0886*/ 	.byte	0x07
	.zero		1


	//   ....[120]....
        /*0888*/ 	.word	0x00004db0
        /*088c*/ 	.word	0x000000ff
        /*0890*/ 	.word	0x00000140
        /*0894*/ 	.short	0x010b
        /*0896*/ 	.byte	0x07
	.zero		1


	//   ....[121]....
        /*0898*/ 	.word	0x00004dc0
        /*089c*/ 	.word	0x000000ff
        /*08a0*/ 	.word	0x00000000
        /*08a4*/ 	.short	0x0101
        /*08a6*/ 	.byte	0x08
	.zero		1


	//   ....[122]....
        /*08a8*/ 	.word	0x00004dd0
        /*08ac*/ 	.word	0x000000ff
        /*08b0*/ 	.word	0x00000168
        /*08b4*/ 	.short	0x010a
        /*08b6*/ 	.byte	0x07
	.zero		1


	//   ....[123]....
        /*08b8*/ 	.word	0x00004f20
        /*08bc*/ 	.word	0x000000ff
        /*08c0*/ 	.word	0x00000148
        /*08c4*/ 	.short	0x010b
        /*08c6*/ 	.byte	0x07
	.zero		1


	//   ....[124]....
        /*08c8*/ 	.word	0x00004f30
        /*08cc*/ 	.word	0x000000ff
        /*08d0*/ 	.word	0x00000000
        /*08d4*/ 	.short	0x0101
        /*08d6*/ 	.byte	0x08
	.zero		1


	//   ....[125]....
        /*08d8*/ 	.word	0x00004f40
        /*08dc*/ 	.word	0x000000ff
        /*08e0*/ 	.word	0x00000170
        /*08e4*/ 	.short	0x010a
        /*08e6*/ 	.byte	0x07
	.zero		1


	//   ....[126]....
        /*08e8*/ 	.word	0x000050c0
        /*08ec*/ 	.word	0x000000ff
        /*08f0*/ 	.word	0x00000150
        /*08f4*/ 	.short	0x010b
        /*08f6*/ 	.byte	0x07
	.zero		1


	//   ....[127]....
        /*08f8*/ 	.word	0x00005100
        /*08fc*/ 	.word	0x000000ff
        /*0900*/ 	.word	0x00000000
        /*0904*/ 	.short	0x0101
        /*0906*/ 	.byte	0x08
	.zero		1


	//   ....[128]....
        /*0908*/ 	.word	0x00005140
        /*090c*/ 	.word	0x000000ff
        /*0910*/ 	.word	0x00000178
        /*0914*/ 	.short	0x010a
        /*0916*/ 	.byte	0x07
	.zero		1


	//   ....[129]....
        /*0918*/ 	.word	0x00005380
        /*091c*/ 	.word	0x000000ff
        /*0920*/ 	.word	0x00000158
        /*0924*/ 	.short	0x010b
        /*0926*/ 	.byte	0x07
	.zero		1


	//   ....[130]....
        /*0928*/ 	.word	0x000053a0
        /*092c*/ 	.word	0x000000ff
        /*0930*/ 	.word	0x00000000
        /*0934*/ 	.short	0x0101
        /*0936*/ 	.byte	0x0d
	.zero		1


	//   ....[131]....
        /*0938*/ 	.word	0x000053d0
        /*093c*/ 	.word	0x000000ff
        /*0940*/ 	.word	0x00000160
        /*0944*/ 	.short	0x010a
        /*0946*/ 	.byte	0x07
	.zero		1


	//   ....[132]....
        /*0948*/ 	.word	0x000053f0
        /*094c*/ 	.word	0x000000ff
        /*0950*/ 	.word	0x00000168
        /*0954*/ 	.short	0x010a
        /*0956*/ 	.byte	0x07
	.zero		1


	//   ....[133]....
        /*0958*/ 	.word	0x00005410
        /*095c*/ 	.word	0x000000ff
        /*0960*/ 	.word	0x00000170
        /*0964*/ 	.short	0x010a
        /*0966*/ 	.byte	0x07
	.zero		1


	//   ....[134]....
        /*0968*/ 	.word	0x00005450
        /*096c*/ 	.word	0x00000000
        /*0970*/ 	.word	0x00000178
        /*0974*/ 	.short	0x010a
        /*0976*/ 	.byte	0xff
	.zero		1


	//   ....[135]....
        /*0978*/ 	.word	0x00005790
        /*097c*/ 	.word	0x00000000
        /*0980*/ 	.word	0x00000190
        /*0984*/ 	.short	0x010a
        /*0986*/ 	.byte	0xff
	.zero		1


	//   ....[136]....
        /*0988*/ 	.word	0x000058a0
        /*098c*/ 	.word	0x00000000
        /*0990*/ 	.word	0x00000000
        /*0994*/ 	.short	0x0101
        /*0996*/ 	.byte	0xff
	.zero		1


	//   ....[137]....
        /*0998*/ 	.word	0x000062c0
        /*099c*/ 	.word	0x00000002
        /*09a0*/ 	.word	0x00000140
        /*09a4*/ 	.short	0x010a
        /*09a6*/ 	.byte	0xff
	.zero		1


	//   ....[138]....
        /*09a8*/ 	.word	0x00006300
        /*09ac*/ 	.word	0x00000071
        /*09b0*/ 	.word	0x000001b0
        /*09b4*/ 	.short	0x010a
        /*09b6*/ 	.byte	0xff
	.zero		1


	//   ....[139]....
        /*09b8*/ 	.word	0x00006440
        /*09bc*/ 	.word	0x00000002
        /*09c0*/ 	.word	0x00000140
        /*09c4*/ 	.short	0x010a
        /*09c6*/ 	.byte	0xff
	.zero		1


	//   ....[140]....
        /*09c8*/ 	.word	0x00006560
        /*09cc*/ 	.word	0x00000000
        /*09d0*/ 	.word	0x00000000
        /*09d4*/ 	.short	0x0101
        /*09d6*/ 	.byte	0xff
	.zero		1


	//   ....[141]....
        /*09d8*/ 	.word	0x000065e0
        /*09dc*/ 	.word	0x00000071
        /*09e0*/ 	.word	0x000001b0
        /*09e4*/ 	.short	0x010a
        /*09e6*/ 	.byte	0xff
	.zero		1


	//   ....[142]....
        /*09e8*/ 	.word	0x00007130
        /*09ec*/ 	.word	0x00000000
        /*09f0*/ 	.word	0x00000140
        /*09f4*/ 	.short	0x010a
        /*09f6*/ 	.byte	0xff
	.zero		1


	//   ....[143]....
        /*09f8*/ 	.word	0x000071f0
        /*09fc*/ 	.word	0x00000000
        /*0a00*/ 	.word	0x00000140
        /*0a04*/ 	.short	0x010a
        /*0a06*/ 	.byte	0xff
	.zero		1


	//   ....[144]....
        /*0a08*/ 	.word	0x00007320
        /*0a0c*/ 	.word	0x00000000
        /*0a10*/ 	.word	0x00000000
        /*0a14*/ 	.short	0x0101
        /*0a16*/ 	.byte	0xff
	.zero		1


	//   ....[145]....
        /*0a18*/ 	.word	0x00007e90
        /*0a1c*/ 	.word	0x00000000
        /*0a20*/ 	.word	0x00000140
        /*0a24*/ 	.short	0x010a
        /*0a26*/ 	.byte	0xff
	.zero		1


	//   ....[146]....
        /*0a28*/ 	.word	0x00007f50
        /*0a2c*/ 	.word	0x00000000
        /*0a30*/ 	.word	0x00000140
        /*0a34*/ 	.short	0x010a
        /*0a36*/ 	.byte	0xff
	.zero		1


	//   ....[147]....
        /*0a38*/ 	.word	0x00008080
        /*0a3c*/ 	.word	0x00000000
        /*0a40*/ 	.word	0x00000000
        /*0a44*/ 	.short	0x0101
        /*0a46*/ 	.byte	0xff
	.zero		1


	//   ....[148]....
        /*0a48*/ 	.word	0x00008c20
        /*0a4c*/ 	.word	0x00000000
        /*0a50*/ 	.word	0x00000140
        /*0a54*/ 	.short	0x010a
        /*0a56*/ 	.byte	0xff
	.zero		1


	//   ....[149]....
        /*0a58*/ 	.word	0x00008ce0
        /*0a5c*/ 	.word	0x00000000
        /*0a60*/ 	.word	0x00000140
        /*0a64*/ 	.short	0x010a
        /*0a66*/ 	.byte	0xff
	.zero		1


	//   ....[150]....
        /*0a68*/ 	.word	0x00008e10
        /*0a6c*/ 	.word	0x00000000
        /*0a70*/ 	.word	0x00000000
        /*0a74*/ 	.short	0x0101
        /*0a76*/ 	.byte	0xff
	.zero		1


	//   ....[151]....
        /*0a78*/ 	.word	0x00009250
        /*0a7c*/ 	.word	0x000000ff
        /*0a80*/ 	.word	0x00000000
        /*0a84*/ 	.short	0x0101
        /*0a86*/ 	.byte	0x05
	.zero		1


	//   ....[152]....
        /*0a88*/ 	.word	0x00009a90
        /*0a8c*/ 	.word	0x00000002
        /*0a90*/ 	.word	0x00000200
        /*0a94*/ 	.short	0x010a
        /*0a96*/ 	.byte	0xff
	.zero		1


	//   ....[153]....
        /*0a98*/ 	.word	0x00009af0
        /*0a9c*/ 	.word	0x00000002
        /*0aa0*/ 	.word	0x000000a0
        /*0aa4*/ 	.short	0x010a
        /*0aa6*/ 	.byte	0xff
	.zero		1


	//   ....[154]....
        /*0aa8*/ 	.word	0x00009b50
        /*0aac*/ 	.word	0x00000002
        /*0ab0*/ 	.word	0x000000a0
        /*0ab4*/ 	.short	0x010a
        /*0ab6*/ 	.byte	0xff
	.zero		1


	//   ....[155]....
        /*0ab8*/ 	.word	0x00009ba0
        /*0abc*/ 	.word	0x00000002
        /*0ac0*/ 	.word	0x00000190
        /*0ac4*/ 	.short	0x010a
        /*0ac6*/ 	.byte	0xff
	.zero		1


	//   ....[156]....
        /*0ac8*/ 	.word	0x00009c00
        /*0acc*/ 	.word	0x00000000
        /*0ad0*/ 	.word	0x00000000
        /*0ad4*/ 	.short	0x010a
        /*0ad6*/ 	.byte	0xff
	.zero		1


	//   ....[157]....
        /*0ad8*/ 	.word	0x00009c60
        /*0adc*/ 	.word	0x00000000
        /*0ae0*/ 	.word	0x00000000
        /*0ae4*/ 	.short	0x010a
        /*0ae6*/ 	.byte	0xff
	.zero		1


	//   ....[158]....
        /*0ae8*/ 	.word	0x00009cc0
        /*0aec*/ 	.word	0x00000000
        /*0af0*/ 	.word	0x00000000
        /*0af4*/ 	.short	0x010a
        /*0af6*/ 	.byte	0xff
	.zero		1


	//   ....[159]....
        /*0af8*/ 	.word	0x00009d20
        /*0afc*/ 	.word	0x00000000
        /*0b00*/ 	.word	0x00000000
        /*0b04*/ 	.short	0x010a
        /*0b06*/ 	.byte	0xff
	.zero		1


	//   ....[160]....
        /*0b08*/ 	.word	0x00009d80
        /*0b0c*/ 	.word	0x00000000
        /*0b10*/ 	.word	0x00000000
        /*0b14*/ 	.short	0x010a
        /*0b16*/ 	.byte	0xff
	.zero		1


	//   ....[161]....
        /*0b18*/ 	.word	0x00009de0
        /*0b1c*/ 	.word	0x00000000
        /*0b20*/ 	.word	0x00000000
        /*0b24*/ 	.short	0x010a
        /*0b26*/ 	.byte	0xff
	.zero		1


	//   ....[162]....
        /*0b28*/ 	.word	0x00009e40
        /*0b2c*/ 	.word	0x00000000
        /*0b30*/ 	.word	0x00000000
        /*0b34*/ 	.short	0x010a
        /*0b36*/ 	.byte	0xff
	.zero		1


	//   ....[163]....
        /*0b38*/ 	.word	0x00009ea0
        /*0b3c*/ 	.word	0x00000000
        /*0b40*/ 	.word	0x00000000
        /*0b44*/ 	.short	0x010a
        /*0b46*/ 	.byte	0xff
	.zero		1


	//   ....[164]....
        /*0b48*/ 	.word	0x00009f00
        /*0b4c*/ 	.word	0x00000000
        /*0b50*/ 	.word	0x00000000
        /*0b54*/ 	.short	0x010a
        /*0b56*/ 	.byte	0xff
	.zero		1


	//   ....[165]....
        /*0b58*/ 	.word	0x00009f60
        /*0b5c*/ 	.word	0x00000000
        /*0b60*/ 	.word	0x00000000
        /*0b64*/ 	.short	0x010a
        /*0b66*/ 	.byte	0xff
	.zero		1


	//   ....[166]....
        /*0b68*/ 	.word	0x00009fc0
        /*0b6c*/ 	.word	0x00000000
        /*0b70*/ 	.word	0x00000000
        /*0b74*/ 	.short	0x010a
        /*0b76*/ 	.byte	0xff
	.zero		1


	//   ....[167]....
        /*0b78*/ 	.word	0x0000a020
        /*0b7c*/ 	.word	0x00000000
        /*0b80*/ 	.word	0x00000000
        /*0b84*/ 	.short	0x010a
        /*0b86*/ 	.byte	0xff
	.zero		1


	//   ....[168]....
        /*0b88*/ 	.word	0x0000a080
        /*0b8c*/ 	.word	0x00000000
        /*0b90*/ 	.word	0x00000000
        /*0b94*/ 	.short	0x010a
        /*0b96*/ 	.byte	0xff
	.zero		1


	//   ....[169]....
        /*0b98*/ 	.word	0x0000a0e0
        /*0b9c*/ 	.word	0x00000000
        /*0ba0*/ 	.word	0x00000000
        /*0ba4*/ 	.short	0x010a
        /*0ba6*/ 	.byte	0xff
	.zero		1


	//   ....[170]....
        /*0ba8*/ 	.word	0x0000a140
        /*0bac*/ 	.word	0x00000000
        /*0bb0*/ 	.word	0x00000000
        /*0bb4*/ 	.short	0x010a
        /*0bb6*/ 	.byte	0xff
	.zero		1


	//   ....[171]....
        /*0bb8*/ 	.word	0x0000a1a0
        /*0bbc*/ 	.word	0x00000000
        /*0bc0*/ 	.word	0x00000000
        /*0bc4*/ 	.short	0x010a
        /*0bc6*/ 	.byte	0xff
	.zero		1


	//   ....[172]....
        /*0bc8*/ 	.word	0x0000a200
        /*0bcc*/ 	.word	0x00000000
        /*0bd0*/ 	.word	0x00000000
        /*0bd4*/ 	.short	0x010a
        /*0bd6*/ 	.byte	0xff
	.zero		1


	//   ....[173]....
        /*0bd8*/ 	.word	0x0000a260
        /*0bdc*/ 	.word	0x00000000
        /*0be0*/ 	.word	0x00000000
        /*0be4*/ 	.short	0x010a
        /*0be6*/ 	.byte	0xff
	.zero		1


	//   ....[174]....
        /*0be8*/ 	.word	0x0000a2c0
        /*0bec*/ 	.word	0x00000000
        /*0bf0*/ 	.word	0x00000000
        /*0bf4*/ 	.short	0x010a
        /*0bf6*/ 	.byte	0xff
	.zero		1


	//   ....[175]....
        /*0bf8*/ 	.word	0x0000a310
        /*0bfc*/ 	.word	0x00000000
        /*0c00*/ 	.word	0x000001f0
        /*0c04*/ 	.short	0x010a
        /*0c06*/ 	.byte	0xff
	.zero		1


	//   ....[176]....
        /*0c08*/ 	.word	0x0000a370
        /*0c0c*/ 	.word	0x00000000
        /*0c10*/ 	.word	0x000001a0
        /*0c14*/ 	.short	0x010a
        /*0c16*/ 	.byte	0xff
	.zero		1


	//   ....[177]....
        /*0c18*/ 	.word	0x0000a3c0
        /*0c1c*/ 	.word	0x00000000
        /*0c20*/ 	.word	0x00000190
        /*0c24*/ 	.short	0x010a
        /*0c26*/ 	.byte	0xff
	.zero		1


	//   ....[178]....
        /*0c28*/ 	.word	0x0000a420
        /*0c2c*/ 	.word	0x00000000
        /*0c30*/ 	.word	0x000001a0
        /*0c34*/ 	.short	0x010a
        /*0c36*/ 	.byte	0xff
	.zero		1


	//   ....[179]....
        /*0c38*/ 	.word	0x0000a470
        /*0c3c*/ 	.word	0x00000000
        /*0c40*/ 	.word	0x00000190
        /*0c44*/ 	.short	0x010a
        /*0c46*/ 	.byte	0xff
	.zero		1


	//   ....[180]....
        /*0c48*/ 	.word	0x0000a4d0
        /*0c4c*/ 	.word	0x00000002
        /*0c50*/ 	.word	0x000001d0
        /*0c54*/ 	.short	0x010a
        /*0c56*/ 	.byte	0xff
	.zero		1


	//   ....[181]....
        /*0c58*/ 	.word	0x0000a530
        /*0c5c*/ 	.word	0x00000000
        /*0c60*/ 	.word	0x00000000
        /*0c64*/ 	.short	0x010a
        /*0c66*/ 	.byte	0xff
	.zero		1


	//   ....[182]....
        /*0c68*/ 	.word	0x0000a590
        /*0c6c*/ 	.word	0x00000000
        /*0c70*/ 	.word	0x00000000
        /*0c74*/ 	.short	0x010a
        /*0c76*/ 	.byte	0xff
	.zero		1


	//   ....[183]....
        /*0c78*/ 	.word	0x0000a5f0
        /*0c7c*/ 	.word	0x00000000
        /*0c80*/ 	.word	0x00000000
        /*0c84*/ 	.short	0x010a
        /*0c86*/ 	.byte	0xff
	.zero		1


	//   ....[184]....
        /*0c88*/ 	.word	0x0000a650
        /*0c8c*/ 	.word	0x00000000
        /*0c90*/ 	.word	0x00000000
        /*0c94*/ 	.short	0x010a
        /*0c96*/ 	.byte	0xff
	.zero		1


	//   ....[185]....
        /*0c98*/ 	.word	0x0000a6b0
        /*0c9c*/ 	.word	0x00000000
        /*0ca0*/ 	.word	0x00000000
        /*0ca4*/ 	.short	0x010a
        /*0ca6*/ 	.byte	0xff
	.zero		1


	//   ....[186]....
        /*0ca8*/ 	.word	0x0000a700
        /*0cac*/ 	.word	0x00000000
        /*0cb0*/ 	.word	0x00000190
        /*0cb4*/ 	.short	0x010a
        /*0cb6*/ 	.byte	0xff
	.zero		1


	//   ....[187]....
        /*0cb8*/ 	.word	0x0000a760
        /*0cbc*/ 	.word	0x00000000
        /*0cc0*/ 	.word	0x00000188
        /*0cc4*/ 	.short	0x010a
        /*0cc6*/ 	.byte	0xff
	.zero		1


	//   ....[188]....
        /*0cc8*/ 	.word	0x0000a7c0
        /*0ccc*/ 	.word	0x00000000
        /*0cd0*/ 	.word	0x00000160
        /*0cd4*/ 	.short	0x010a
        /*0cd6*/ 	.byte	0xff
	.zero		1


	//   ....[189]....
        /*0cd8*/ 	.word	0x0000a820
        /*0cdc*/ 	.word	0x00000000
        /*0ce0*/ 	.word	0x00000168
        /*0ce4*/ 	.short	0x010a
        /*0ce6*/ 	.byte	0xff
	.zero		1


	//   ....[190]....
        /*0ce8*/ 	.word	0x0000a880
        /*0cec*/ 	.word	0x00000000
        /*0cf0*/ 	.word	0x00000170
        /*0cf4*/ 	.short	0x010a
        /*0cf6*/ 	.byte	0xff
	.zero		1


	//   ....[191]....
        /*0cf8*/ 	.word	0x0000a8e0
        /*0cfc*/ 	.word	0x00000000
        /*0d00*/ 	.word	0x00000178
        /*0d04*/ 	.short	0x010a
        /*0d06*/ 	.byte	0xff
	.zero		1


	//   ....[192]....
        /*0d08*/ 	.word	0x0000a940
        /*0d0c*/ 	.word	0x00000000
        /*0d10*/ 	.word	0x00000160
        /*0d14*/ 	.short	0x010a
        /*0d16*/ 	.byte	0xff
	.zero		1


	//   ....[193]....
        /*0d18*/ 	.word	0x0000a9a0
        /*0d1c*/ 	.word	0x00000000
        /*0d20*/ 	.word	0x00000168
        /*0d24*/ 	.short	0x010a
        /*0d26*/ 	.byte	0xff
	.zero		1


	//   ....[194]....
        /*0d28*/ 	.word	0x0000aa00
        /*0d2c*/ 	.word	0x00000000
        /*0d30*/ 	.word	0x00000170
        /*0d34*/ 	.short	0x010a
        /*0d36*/ 	.byte	0xff
	.zero		1


	//   ....[195]....
        /*0d38*/ 	.word	0x0000aa50
        /*0d3c*/ 	.word	0x00000000
        /*0d40*/ 	.word	0x00000190
        /*0d44*/ 	.short	0x010a
        /*0d46*/ 	.byte	0xff
	.zero		1


	//   ....[196]....
        /*0d48*/ 	.word	0x0000aaa0
        /*0d4c*/ 	.word	0x00000002
        /*0d50*/ 	.word	0x00000140
        /*0d54*/ 	.short	0x010a
        /*0d56*/ 	.byte	0xff
	.zero		1


	//   ....[197]....
        /*0d58*/ 	.word	0x0000aaf0
        /*0d5c*/ 	.word	0x00000071
        /*0d60*/ 	.word	0x000001b0
        /*0d64*/ 	.short	0x010a
        /*0d66*/ 	.byte	0xff
	.zero		1


	//   ....[198]....
        /*0d68*/ 	.word	0x0000ab40
        /*0d6c*/ 	.word	0x00000000
        /*0d70*/ 	.word	0x00000140
        /*0d74*/ 	.short	0x010a
        /*0d76*/ 	.byte	0xff
	.zero		1


	//   ....[199]....
        /*0d78*/ 	.word	0x0000ab90
        /*0d7c*/ 	.word	0x00000000
        /*0d80*/ 	.word	0x00000140
        /*0d84*/ 	.short	0x010a
        /*0d86*/ 	.byte	0xff
	.zero		1


	//   ....[200]....
        /*0d88*/ 	.word	0x0000abe0
        /*0d8c*/ 	.word	0x00000000
        /*0d90*/ 	.word	0x00000140
        /*0d94*/ 	.short	0x010a
        /*0d96*/ 	.byte	0xff
	.zero		1


	//----- nvinfo : EIATTR_NUM_MBARRIERS
	.align		4
.L_48:
        /*0d98*/ 	.byte	0x03, 0x38
        /*0d9a*/ 	.short	0x0042


	//----- nvinfo : EIATTR_EXIT_INSTR_OFFSETS
	.align		4
        /*0d9c*/ 	.byte	0x04, 0x1c
        /*0d9e*/ 	.short	(.L_50 - .L_49)


	//   ....[0]....
.L_49:
        /*0da0*/ 	.word	0x000030f0


	//   ....[1]....
        /*0da4*/ 	.word	0x000035e0


	//   ....[2]....
        /*0da8*/ 	.word	0x00003640


	//   ....[3]....
        /*0dac*/ 	.word	0x00004450


	//   ....[4]....
        /*0db0*/ 	.word	0x00005480


	//   ....[5]....
        /*0db4*/ 	.word	0x000054c0


	//   ....[6]....
        /*0db8*/ 	.word	0x00009a80


	//----- nvinfo : EIATTR_MAX_THREADS
	.align		4
.L_50:
        /*0dbc*/ 	.byte	0x04, 0x05
        /*0dbe*/ 	.short	(.L_52 - .L_51)
.L_51:
        /*0dc0*/ 	.word	0x00000100
        /*0dc4*/ 	.word	0x00000001
        /*0dc8*/ 	.word	0x00000001


	//----- nvinfo : EIATTR_CRS_STACK_SIZE
	.align		4
.L_52:
        /*0dcc*/ 	.byte	0x04, 0x1e
        /*0dce*/ 	.short	(.L_54 - .L_53)
.L_53:
        /*0dd0*/ 	.word	0x00000000


	//----- nvinfo : EIATTR_CBANK_PARAM_SIZE
	.align		4
.L_54:
        /*0dd4*/ 	.byte	0x03, 0x19
        /*0dd6*/ 	.short	0x0800


	//----- nvinfo : EIATTR_PARAM_CBANK
	.align		4
        /*0dd8*/ 	.byte	0x04, 0x0a
        /*0dda*/ 	.short	(.L_56 - .L_55)
	.align		4
.L_55:
        /*0ddc*/ 	.word	index@(.nv.constant0._ZN7cutlass13device_kernelINS_4gemm6kernel13GemmUniversalIN4cute5tupleIJiiiiEEENS1_10collective13CollectiveMmaINS1_35MainloopSm100TmaUmmaWarpSpecializedILi20ELi2ELi4ENS5_IJNS4_1CILi1EEESB_SB_EEEEENS5_IJNSA_ILi64EEENSA_ILi256EEENSA_ILi32EEEEEENS_12float_e4m3_tENS5_IJlSB_lEEESI_NS5_IJSB_llEEENS4_8TiledMMAINS4_8MMA_AtomIJNS4_10MMA_TraitsINS4_19SM100_MMA_F8F6F4_SSEJSI_SI_fSE_SF_NS4_17integral_constantINS4_4UMMA5MajorELSR_0EEENSP_ISR_LSR_1EEENSP_INSQ_7ScaleInELSU_0EEESV_EEEEEENS4_6LayoutISC_NS5_IJNSA_ILi0EEESZ_SZ_EEEEENS5_IJNS4_10UnderscoreES12_S12_EEEEENS4_13SM90_TMA_LOADENS4_14ComposedLayoutINS4_7SwizzleILi1ELi4ELi3EEENS4_18smem_ptr_flag_bitsILi8EEENSY_INS5_IJNSA_ILi8EEESG_EEENS5_IJSG_SB_EEEEEEEvNS4_8identityES15_NS16_INS17_ILi3ELi4ELi3EEES1A_NSY_INS5_IJNSA_ILi128EEES1B_EEENS5_IJSB_S1I_EEEEEEEvS1G_EENS_8epilogue10collective18CollectiveEpilogueINS1O_23Sm100TmaWarpSpecializedILi4ELi2ELi32ELb0ELb0EEEJSH_NS5_IJNSY_ISE_SB_EES1T_EEESI_SJ_SI_SJ_NS1O_6fusion15FusionCallbacksIS1S_NS1V_17LinearCombinationISI_fSI_fLNS_15FloatRoundStyleE2EEESH_S1U_JEEENS4_5SM1004TMEM4LOAD26SM100_TMEM_LOAD_16dp32b32xES15_NS16_INS17_ILi2ELi4ELi3EEES1A_NSY_INS5_IJS1B_SE_EEENS5_IJSE_SB_EEEEEEENS4_39AutoVectorizingCopyWithAssumedAlignmentILi128EEENS4_14SM90_TMA_STOREES29_S2B_S2B_EEEvvEEEEvNT_6ParamsE)
        /*0de0*/ 	.short	0x0380
        /*0de2*/ 	.short	0x0800


	//----- nvinfo : EIATTR_SW_WAR
	.align		4
.L_56:
        /*0de4*/ 	.byte	0x04, 0x36
        /*0de6*/ 	.short	(.L_58 - .L_57)
.L_57:
        /*0de8*/ 	.word	0x00000008
.L_58:


//--------------------- .nv.callgraph             --------------------------
	.section	.nv.callgraph,"",@"SHT_CUDA_CALLGRAPH"
	.align	4
	.sectionentsize	8
	.align		4
        /*0000*/ 	.word	0x00000000
	.align		4
        /*0004*/ 	.word	0xffffffff
	.align		4
        /*0008*/ 	.word	index@(_ZN7cutlass13device_kernelINS_4gemm6kernel13GemmUniversalIN4cute5tupleIJiiiiEEENS1_10collective13CollectiveMmaINS1_35MainloopSm100TmaUmmaWarpSpecializedILi20ELi2ELi4ENS5_IJNS4_1CILi1EEESB_SB_EEEEENS5_IJNSA_ILi64EEENSA_ILi256EEENSA_ILi32EEEEEENS_12float_e4m3_tENS5_IJlSB_lEEESI_NS5_IJSB_llEEENS4_8TiledMMAINS4_8MMA_AtomIJNS4_10MMA_TraitsINS4_19SM100_MMA_F8F6F4_SSEJSI_SI_fSE_SF_NS4_17integral_constantINS4_4UMMA5MajorELSR_0EEENSP_ISR_LSR_1EEENSP_INSQ_7ScaleInELSU_0EEESV_EEEEEENS4_6LayoutISC_NS5_IJNSA_ILi0EEESZ_SZ_EEEEENS5_IJNS4_10UnderscoreES12_S12_EEEEENS4_13SM90_TMA_LOADENS4_14ComposedLayoutINS4_7SwizzleILi1ELi4ELi3EEENS4_18smem_ptr_flag_bitsILi8EEENSY_INS5_IJNSA_ILi8EEESG_EEENS5_IJSG_SB_EEEEEEEvNS4_8identityES15_NS16_INS17_ILi3ELi4ELi3EEES1A_NSY_INS5_IJNSA_ILi128EEES1B_EEENS5_IJSB_S1I_EEEEEEEvS1G_EENS_8epilogue10collective18CollectiveEpilogueINS1O_23Sm100TmaWarpSpecializedILi4ELi2ELi32ELb0ELb0EEEJSH_NS5_IJNSY_ISE_SB_EES1T_EEESI_SJ_SI_SJ_NS1O_6fusion15FusionCallbacksIS1S_NS1V_17LinearCombinationISI_fSI_fLNS_15FloatRoundStyleE2EEESH_S1U_JEEENS4_5SM1004TMEM4LOAD26SM100_TMEM_LOAD_16dp32b32xES15_NS16_INS17_ILi2ELi4ELi3EEES1A_NSY_INS5_IJS1B_SE_EEENS5_IJSE_SB_EEEEEEENS4_39AutoVectorizingCopyWithAssumedAlignmentILi128EEENS4_14SM90_TMA_STOREES29_S2B_S2B_EEEvvEEEEvNT_6ParamsE)
	.align		4
        /*000c*/ 	.word	index@(__assertfail)
	.align		4
        /*0010*/ 	.word	0x00000000
	.align		4
        /*0014*/ 	.word	0xfffffffe
	.align		4
        /*0018*/ 	.word	0x00000000
	.align		4
        /*001c*/ 	.word	0xfffffffd
	.align		4
        /*0020*/ 	.word	0x00000000
	.align		4
        /*0024*/ 	.word	0xfffffffc


//--------------------- .nv.constant4             --------------------------
	.section	.nv.constant4,"a",@progbits
	.align	8
	.align		8
.nv.constant4:
        /*0000*/ 	.dword	__assertfail
	.align		8
        /*0008*/ 	.dword	__unnamed_1
	.align		8
        /*0010*/ 	.dword	__unnamed_2
	.align		8
        /*0018*/ 	.dword	__unnamed_3
	.align		8
        /*0020*/ 	.dword	_ZN40_INTERNAL_212cadef_4_k_cu_57d2142f_314344cuda3std3__45__cpo5beginE
	.align		8
        /*0028*/ 	.dword	_ZN40_INTERNAL_212cadef_4_k_cu_57d2142f_314344cuda3std3__45__cpo3endE
	.align		8
        /*0030*/ 	.dword	_ZN40_INTERNAL_212cadef_4_k_cu_57d2142f_314344cuda3std3__45__cpo6cbeginE
	.align		8
        /*0038*/ 	.dword	_ZN40_INTERNAL_212cadef_4_k_cu_57d2142f_314344cuda3std3__45__cpo4cendE
	.align		8
        /*0040*/ 	.dword	_ZN40_INTERNAL_212cadef_4_k_cu_57d2142f_314344cuda3std3__442_GLOBAL__N__212cadef_4_k_cu_57d2142f_314346ignoreE
	.align		8
        /*0048*/ 	.dword	_ZN40_INTERNAL_212cadef_4_k_cu_57d2142f_314344cuda3std3__419piecewise_constructE
	.align		8
        /*0050*/ 	.dword	_ZN40_INTERNAL_212cadef_4_k_cu_57d2142f_314344cuda3std3__48in_placeE
	.align		8
        /*0058*/ 	.dword	_ZN40_INTERNAL_212cadef_4_k_cu_57d2142f_314344cuda3std6ranges3__45__cpo4swapE
	.align		8
        /*0060*/ 	.dword	_ZN40_INTERNAL_212cadef_4_k_cu_57d2142f_314344cuda3std6ranges3__45__cpo9iter_moveE
	.align		8
        /*0068*/ 	.dword	_ZN40_INTERNAL_212cadef_4_k_cu_57d2142f_314344cute7productE
	.align		8
        /*0070*/ 	.dword	_ZN40_INTERNAL_212cadef_4_k_cu_57d2142f_314344cute1_E
	.align		8
        /*0078*/ 	.dword	$str$25
	.align		8
        /*0080*/ 	.dword	$str$26
	.align		8
        /*0088*/ 	.dword	$str$27
	.align		8
        /*0090*/ 	.dword	$str$28


//--------------------- .text._ZN7cutlass13device_kernelINS_4gemm6kernel13GemmUniversalIN4cute5tupleIJiiiiEEENS1_10collective13CollectiveMmaINS1_35MainloopSm100TmaUmmaWarpSpecializedILi20ELi2ELi4ENS5_IJNS4_1CILi1EEESB_SB_EEEEENS5_IJNSA_ILi64EEENSA_ILi256EEENSA_ILi32EEEEEENS_12float_e4m3_tENS5_IJlSB_lEEESI_NS5_IJSB_llEEENS4_8TiledMMAINS4_8MMA_AtomIJNS4_10MMA_TraitsINS4_19SM100_MMA_F8F6F4_SSEJSI_SI_fSE_SF_NS4_17integral_constantINS4_4UMMA5MajorELSR_0EEENSP_ISR_LSR_1EEENSP_INSQ_7ScaleInELSU_0EEESV_EEEEEENS4_6LayoutISC_NS5_IJNSA_ILi0EEESZ_SZ_EEEEENS5_IJNS4_10UnderscoreES12_S12_EEEEENS4_13SM90_TMA_LOADENS4_14ComposedLayoutINS4_7SwizzleILi1ELi4ELi3EEENS4_18smem_ptr_flag_bitsILi8EEENSY_INS5_IJNSA_ILi8EEESG_EEENS5_IJSG_SB_EEEEEEEvNS4_8identityES15_NS16_INS17_ILi3ELi4ELi3EEES1A_NSY_INS5_IJNSA_ILi128EEES1B_EEENS5_IJSB_S1I_EEEEEEEvS1G_EENS_8epilogue10collective18CollectiveEpilogueINS1O_23Sm100TmaWarpSpecializedILi4ELi2ELi32ELb0ELb0EEEJSH_NS5_IJNSY_ISE_SB_EES1T_EEESI_SJ_SI_SJ_NS1O_6fusion15FusionCallbacksIS1S_NS1V_17LinearCombinationISI_fSI_fLNS_15FloatRoundStyleE2EEESH_S1U_JEEENS4_5SM1004TMEM4LOAD26SM100_TMEM_LOAD_16dp32b32xES15_NS16_INS17_ILi2ELi4ELi3EEES1A_NSY_INS5_IJS1B_SE_EEENS5_IJSE_SB_EEEEEEENS4_39AutoVectorizingCopyWithAssumedAlignmentILi128EEENS4_14SM90_TMA_STOREES29_S2B_S2B_EEEvvEEEEvNT_6ParamsE --------------------------
	.section	.text._ZN7cutlass13device_kernelINS_4gemm6kernel13GemmUniversalIN4cute5tupleIJiiiiEEENS1_10collective13CollectiveMmaINS1_35MainloopSm100TmaUmmaWarpSpecializedILi20ELi2ELi4ENS5_IJNS4_1CILi1EEESB_SB_EEEEENS5_IJNSA_ILi64EEENSA_ILi256EEENSA_ILi32EEEEEENS_12float_e4m3_tENS5_IJlSB_lEEESI_NS5_IJSB_llEEENS4_8TiledMMAINS4_8MMA_AtomIJNS4_10MMA_TraitsINS4_19SM100_MMA_F8F6F4_SSEJSI_SI_fSE_SF_NS4_17integral_constantINS4_4UMMA5MajorELSR_0EEENSP_ISR_LSR_1EEENSP_INSQ_7ScaleInELSU_0EEESV_EEEEEENS4_6LayoutISC_NS5_IJNSA_ILi0EEESZ_SZ_EEEEENS5_IJNS4_10UnderscoreES12_S12_EEEEENS4_13SM90_TMA_LOADENS4_14ComposedLayoutINS4_7SwizzleILi1ELi4ELi3EEENS4_18smem_ptr_flag_bitsILi8EEENSY_INS5_IJNSA_ILi8EEESG_EEENS5_IJSG_SB_EEEEEEEvNS4_8identityES15_NS16_INS17_ILi3ELi4ELi3EEES1A_NSY_INS5_IJNSA_ILi128EEES1B_EEENS5_IJSB_S1I_EEEEEEEvS1G_EENS_8epilogue10collective18CollectiveEpilogueINS1O_23Sm100TmaWarpSpecializedILi4ELi2ELi32ELb0ELb0EEEJSH_NS5_IJNSY_ISE_SB_EES1T_EEESI_SJ_SI_SJ_NS1O_6fusion15FusionCallbacksIS1S_NS1V_17LinearCombinationISI_fSI_fLNS_15FloatRoundStyleE2EEESH_S1U_JEEENS4_5SM1004TMEM4LOAD26SM100_TMEM_LOAD_16dp32b32xES15_NS16_INS17_ILi2ELi4ELi3EEES1A_NSY_INS5_IJS1B_SE_EEENS5_IJSE_SB_EEEEEEENS4_39AutoVectorizingCopyWithAssumedAlignmentILi128EEENS4_14SM90_TMA_STOREES29_S2B_S2B_EEEvvEEEEvNT_6ParamsE,"ax",@progbits
	.align	128
.text._ZN7cutlass13device_kernelINS_4gemm6kernel13GemmUniversalIN4cute5tupleIJiiiiEEENS1_10collective13CollectiveMmaINS1_35MainloopSm100TmaUmmaWarpSpecializedILi20ELi2ELi4ENS5_IJNS4_1CILi1EEESB_SB_EEEEENS5_IJNSA_ILi64EEENSA_ILi256EEENSA_ILi32EEEEEENS_12float_e4m3_tENS5_IJlSB_lEEESI_NS5_IJSB_llEEENS4_8TiledMMAINS4_8MMA_AtomIJNS4_10MMA_TraitsINS4_19SM100_MMA_F8F6F4_SSEJSI_SI_fSE_SF_NS4_17integral_constantINS4_4UMMA5MajorELSR_0EEENSP_ISR_LSR_1EEENSP_INSQ_7ScaleInELSU_0EEESV_EEEEEENS4_6LayoutISC_NS5_IJNSA_ILi0EEESZ_SZ_EEEEENS5_IJNS4_10UnderscoreES12_S12_EEEEENS4_13SM90_TMA_LOADENS4_14ComposedLayoutINS4_7SwizzleILi1ELi4ELi3EEENS4_18smem_ptr_flag_bitsILi8EEENSY_INS5_IJNSA_ILi8EEESG_EEENS5_IJSG_SB_EEEEEEEvNS4_8identityES15_NS16_INS17_ILi3ELi4ELi3EEES1A_NSY_INS5_IJNSA_ILi128EEES1B_EEENS5_IJSB_S1I_EEEEEEEvS1G_EENS_8epilogue10collective18CollectiveEpilogueINS1O_23Sm100TmaWarpSpecializedILi4ELi2ELi32ELb0ELb0EEEJSH_NS5_IJNSY_ISE_SB_EES1T_EEESI_SJ_SI_SJ_NS1O_6fusion15FusionCallbacksIS1S_NS1V_17LinearCombinationISI_fSI_fLNS_15FloatRoundStyleE2EEESH_S1U_JEEENS4_5SM1004TMEM4LOAD26SM100_TMEM_LOAD_16dp32b32xES15_NS16_INS17_ILi2ELi4ELi3EEES1A_NSY_INS5_IJS1B_SE_EEENS5_IJSE_SB_EEEEEEENS4_39AutoVectorizingCopyWithAssumedAlignmentILi128EEENS4_14SM90_TMA_STOREES29_S2B_S2B_EEEvvEEEEvNT_6ParamsE:
        .type           _ZN7cutlass13device_kernelINS_4gemm6kernel13GemmUniversalIN4cute5tupleIJiiiiEEENS1_10collective13CollectiveMmaINS1_35MainloopSm100TmaUmmaWarpSpecializedILi20ELi2ELi4ENS5_IJNS4_1CILi1EEESB_SB_EEEEENS5_IJNSA_ILi64EEENSA_ILi256EEENSA_ILi32EEEEEENS_12float_e4m3_tENS5_IJlSB_lEEESI_NS5_IJSB_llEEENS4_8TiledMMAINS4_8MMA_AtomIJNS4_10MMA_TraitsINS4_19SM100_MMA_F8F6F4_SSEJSI_SI_fSE_SF_NS4_17integral_constantINS4_4UMMA5MajorELSR_0EEENSP_ISR_LSR_1EEENSP_INSQ_7ScaleInELSU_0EEESV_EEEEEENS4_6LayoutISC_NS5_IJNSA_ILi0EEESZ_SZ_EEEEENS5_IJNS4_10UnderscoreES12_S12_EEEEENS4_13SM90_TMA_LOADENS4_14ComposedLayoutINS4_7SwizzleILi1ELi4ELi3EEENS4_18smem_ptr_flag_bitsILi8EEENSY_INS5_IJNSA_ILi8EEESG_EEENS5_IJSG_SB_EEEEEEEvNS4_8identityES15_NS16_INS17_ILi3ELi4ELi3EEES1A_NSY_INS5_IJNSA_ILi128EEES1B_EEENS5_IJSB_S1I_EEEEEEEvS1G_EENS_8epilogue10collective18CollectiveEpilogueINS1O_23Sm100TmaWarpSpecializedILi4ELi2ELi32ELb0ELb0EEEJSH_NS5_IJNSY_ISE_SB_EES1T_EEESI_SJ_SI_SJ_NS1O_6fusion15FusionCallbacksIS1S_NS1V_17LinearCombinationISI_fSI_fLNS_15FloatRoundStyleE2EEESH_S1U_JEEENS4_5SM1004TMEM4LOAD26SM100_TMEM_LOAD_16dp32b32xES15_NS16_INS17_ILi2ELi4ELi3EEES1A_NSY_INS5_IJS1B_SE_EEENS5_IJSE_SB_EEEEEEENS4_39AutoVectorizingCopyWithAssumedAlignmentILi128EEENS4_14SM90_TMA_STOREES29_S2B_S2B_EEEvvEEEEvNT_6ParamsE,@function
        .size           _ZN7cutlass13device_kernelINS_4gemm6kernel13GemmUniversalIN4cute5tupleIJiiiiEEENS1_10collective13CollectiveMmaINS1_35MainloopSm100TmaUmmaWarpSpecializedILi20ELi2ELi4ENS5_IJNS4_1CILi1EEESB_SB_EEEEENS5_IJNSA_ILi64EEENSA_ILi256EEENSA_ILi32EEEEEENS_12float_e4m3_tENS5_IJlSB_lEEESI_NS5_IJSB_llEEENS4_8TiledMMAINS4_8MMA_AtomIJNS4_10MMA_TraitsINS4_19SM100_MMA_F8F6F4_SSEJSI_SI_fSE_SF_NS4_17integral_constantINS4_4UMMA5MajorELSR_0EEENSP_ISR_LSR_1EEENSP_INSQ_7ScaleInELSU_0EEESV_EEEEEENS4_6LayoutISC_NS5_IJNSA_ILi0EEESZ_SZ_EEEEENS5_IJNS4_10UnderscoreES12_S12_EEEEENS4_13SM90_TMA_LOADENS4_14ComposedLayoutINS4_7SwizzleILi1ELi4ELi3EEENS4_18smem_ptr_flag_bitsILi8EEENSY_INS5_IJNSA_ILi8EEESG_EEENS5_IJSG_SB_EEEEEEEvNS4_8identityES15_NS16_INS17_ILi3ELi4ELi3EEES1A_NSY_INS5_IJNSA_ILi128EEES1B_EEENS5_IJSB_S1I_EEEEEEEvS1G_EENS_8epilogue10collective18CollectiveEpilogueINS1O_23Sm100TmaWarpSpecializedILi4ELi2ELi32ELb0ELb0EEEJSH_NS5_IJNSY_ISE_SB_EES1T_EEESI_SJ_SI_SJ_NS1O_6fusion15FusionCallbacksIS1S_NS1V_17LinearCombinationISI_fSI_fLNS_15FloatRoundStyleE2EEESH_S1U_JEEENS4_5SM1004TMEM4LOAD26SM100_TMEM_LOAD_16dp32b32xES15_NS16_INS17_ILi2ELi4ELi3EEES1A_NSY_INS5_IJS1B_SE_EEENS5_IJSE_SB_EEEEEEENS4_39AutoVectorizingCopyWithAssumedAlignmentILi128EEENS4_14SM90_TMA_STOREES29_S2B_S2B_EEEvvEEEEvNT_6ParamsE,(.L_x_219 - _ZN7cutlass13device_kernelINS_4gemm6kernel13GemmUniversalIN4cute5tupleIJiiiiEEENS1_10collective13CollectiveMmaINS1_35MainloopSm100TmaUmmaWarpSpecializedILi20ELi2ELi4ENS5_IJNS4_1CILi1EEESB_SB_EEEEENS5_IJNSA_ILi64EEENSA_ILi256EEENSA_ILi32EEEEEENS_12float_e4m3_tENS5_IJlSB_lEEESI_NS5_IJSB_llEEENS4_8TiledMMAINS4_8MMA_AtomIJNS4_10MMA_TraitsINS4_19SM100_MMA_F8F6F4_SSEJSI_SI_fSE_SF_NS4_17integral_constantINS4_4UMMA5MajorELSR_0EEENSP_ISR_LSR_1EEENSP_INSQ_7ScaleInELSU_0EEESV_EEEEEENS4_6LayoutISC_NS5_IJNSA_ILi0EEESZ_SZ_EEEEENS5_IJNS4_10UnderscoreES12_S12_EEEEENS4_13SM90_TMA_LOADENS4_14ComposedLayoutINS4_7SwizzleILi1ELi4ELi3EEENS4_18smem_ptr_flag_bitsILi8EEENSY_INS5_IJNSA_ILi8EEESG_EEENS5_IJSG_SB_EEEEEEEvNS4_8identityES15_NS16_INS17_ILi3ELi4ELi3EEES1A_NSY_INS5_IJNSA_ILi128EEES1B_EEENS5_IJSB_S1I_EEEEEEEvS1G_EENS_8epilogue10collective18CollectiveEpilogueINS1O_23Sm100TmaWarpSpecializedILi4ELi2ELi32ELb0ELb0EEEJSH_NS5_IJNSY_ISE_SB_EES1T_EEESI_SJ_SI_SJ_NS1O_6fusion15FusionCallbacksIS1S_NS1V_17LinearCombinationISI_fSI_fLNS_15FloatRoundStyleE2EEESH_S1U_JEEENS4_5SM1004TMEM4LOAD26SM100_TMEM_LOAD_16dp32b32xES15_NS16_INS17_ILi2ELi4ELi3EEES1A_NSY_INS5_IJS1B_SE_EEENS5_IJSE_SB_EEEEEEENS4_39AutoVectorizingCopyWithAssumedAlignmentILi128EEENS4_14SM90_TMA_STOREES29_S2B_S2B_EEEvvEEEEvNT_6ParamsE)
        .other          _ZN7cutlass13device_kernelINS_4gemm6kernel13GemmUniversalIN4cute5tupleIJiiiiEEENS1_10collective13CollectiveMmaINS1_35MainloopSm100TmaUmmaWarpSpecializedILi20ELi2ELi4ENS5_IJNS4_1CILi1EEESB_SB_EEEEENS5_IJNSA_ILi64EEENSA_ILi256EEENSA_ILi32EEEEEENS_12float_e4m3_tENS5_IJlSB_lEEESI_NS5_IJSB_llEEENS4_8TiledMMAINS4_8MMA_AtomIJNS4_10MMA_TraitsINS4_19SM100_MMA_F8F6F4_SSEJSI_SI_fSE_SF_NS4_17integral_constantINS4_4UMMA5MajorELSR_0EEENSP_ISR_LSR_1EEENSP_INSQ_7ScaleInELSU_0EEESV_EEEEEENS4_6LayoutISC_NS5_IJNSA_ILi0EEESZ_SZ_EEEEENS5_IJNS4_10UnderscoreES12_S12_EEEEENS4_13SM90_TMA_LOADENS4_14ComposedLayoutINS4_7SwizzleILi1ELi4ELi3EEENS4_18smem_ptr_flag_bitsILi8EEENSY_INS5_IJNSA_ILi8EEESG_EEENS5_IJSG_SB_EEEEEEEvNS4_8identityES15_NS16_INS17_ILi3ELi4ELi3EEES1A_NSY_INS5_IJNSA_ILi128EEES1B_EEENS5_IJSB_S1I_EEEEEEEvS1G_EENS_8epilogue10collective18CollectiveEpilogueINS1O_23Sm100TmaWarpSpecializedILi4ELi2ELi32ELb0ELb0EEEJSH_NS5_IJNSY_ISE_SB_EES1T_EEESI_SJ_SI_SJ_NS1O_6fusion15FusionCallbacksIS1S_NS1V_17LinearCombinationISI_fSI_fLNS_15FloatRoundStyleE2EEESH_S1U_JEEENS4_5SM1004TMEM4LOAD26SM100_TMEM_LOAD_16dp32b32xES15_NS16_INS17_ILi2ELi4ELi3EEES1A_NSY_INS5_IJS1B_SE_EEENS5_IJSE_SB_EEEEEEENS4_39AutoVectorizingCopyWithAssumedAlignmentILi128EEENS4_14SM90_TMA_STOREES29_S2B_S2B_EEEvvEEEEvNT_6ParamsE,@"STO_CUDA_ENTRY STV_DEFAULT"
_ZN7cutlass13device_kernelINS_4gemm6kernel13GemmUniversalIN4cute5tupleIJiiiiEEENS1_10collective13CollectiveMmaINS1_35MainloopSm100TmaUmmaWarpSpecializedILi20ELi2ELi4ENS5_IJNS4_1CILi1EEESB_SB_EEEEENS5_IJNSA_ILi64EEENSA_ILi256EEENSA_ILi32EEEEEENS_12float_e4m3_tENS5_IJlSB_lEEESI_NS5_IJSB_llEEENS4_8TiledMMAINS4_8MMA_AtomIJNS4_10MMA_TraitsINS4_19SM100_MMA_F8F6F4_SSEJSI_SI_fSE_SF_NS4_17integral_constantINS4_4UMMA5MajorELSR_0EEENSP_ISR_LSR_1EEENSP_INSQ_7ScaleInELSU_0EEESV_EEEEEENS4_6LayoutISC_NS5_IJNSA_ILi0EEESZ_SZ_EEEEENS5_IJNS4_10UnderscoreES12_S12_EEEEENS4_13SM90_TMA_LOADENS4_14ComposedLayoutINS4_7SwizzleILi1ELi4ELi3EEENS4_18smem_ptr_flag_bitsILi8EEENSY_INS5_IJNSA_ILi8EEESG_EEENS5_IJSG_SB_EEEEEEEvNS4_8identityES15_NS16_INS17_ILi3ELi4ELi3EEES1A_NSY_INS5_IJNSA_ILi128EEES1B_EEENS5_IJSB_S1I_EEEEEEEvS1G_EENS_8epilogue10collective18CollectiveEpilogueINS1O_23Sm100TmaWarpSpecializedILi4ELi2ELi32ELb0ELb0EEEJSH_NS5_IJNSY_ISE_SB_EES1T_EEESI_SJ_SI_SJ_NS1O_6fusion15FusionCallbacksIS1S_NS1V_17LinearCombinationISI_fSI_fLNS_15FloatRoundStyleE2EEESH_S1U_JEEENS4_5SM1004TMEM4LOAD26SM100_TMEM_LOAD_16dp32b32xES15_NS16_INS17_ILi2ELi4ELi3EEES1A_NSY_INS5_IJS1B_SE_EEENS5_IJSE_SB_EEEEEEENS4_39AutoVectorizingCopyWithAssumedAlignmentILi128EEENS4_14SM90_TMA_STOREES29_S2B_S2B_EEEvvEEEEvNT_6ParamsE:
[----:B------:R-:W1:Y:S01]  /*0000*/  LDC R1, c[0x0][0x37c] ;  /* 0x0000df00ff017b82 */ /* 0x000e620000000800 */
[----:B------:R-:W2:Y:S01]  /*0010*/  S2R R108, SR_TID.X ;  /* 0x00000000006c7919 */ /* 0x000ea20000002100 */
[----:B------:R-:W3:Y:S01]  /*0020*/  LDCU.64 UR4, c[0x0][0x890] ;  /* 0x00011200ff0477ac */ /* 0x000ee20008000a00 */
[----:B------:R-:W-:Y:S02]  /*0030*/  PRMT R96, RZ, 0x7610, R96 ;  /* 0x00007610ff607816 */ /* 0x000fe40000000060 */
[----:B------:R-:W-:Y:S01]  /*0040*/  ELECT P5, URZ, PT ;  /* 0x0000000000ff782f */ /* 0x000fe200038a0000 */
[----:B------:R-:W4:Y:S01]  /*0050*/  LDCU.64 UR46, c[0x0][0x358] ;  /* 0x00006b00ff2e77ac */ /* 0x000f220008000a00 */
[----:B---3--:R-:W-:-:S04]  /*0060*/  UISETP.NE.U32.AND UP0, UPT, UR4, URZ, UPT ;  /* 0x000000ff0400728c */ /* 0x008fc8000bf05070 */
[----:B------:R-:W-:Y:S01]  /*0070*/  UISETP.NE.AND.EX UP0, UPT, UR5, URZ, UPT, UP0 ;  /* 0x000000ff0500728c */ /* 0x000fe2000bf05300 */
[----:B--2---:R-:W-:-:S05]  /*0080*/  SHF.R.U32.HI R101, RZ, 0x5, R108 ;  /* 0x00000005ff657819 */ /* 0x004fca000001166c */
[----:B------:R-:W2:Y:S02]  /*0090*/  SHFL.IDX PT, R0, R101, RZ, 0x1f ;  /* 0x00001fff65007589 */ /* 0x000ea400000e0000 */
[----:B--2---:R-:W-:Y:S01]  /*00a0*/  R2UR UR8, R0 ;  /* 0x00000000000872ca */ /* 0x004fe200000e0000 */
[----:B-1--4-:R-:W-:-:S14]  /*00b0*/  BRA.U UP0, `(.L_x_0) ;  /* 0x00000001002c7547 */ /* 0x012fdc000b800000 */
[----:B------:R-:W1:Y:S02]  /*00c0*/  LDCU.64 UR6, c[0x0][0x888] ;  /* 0x00011100ff0677ac */ /* 0x000e640008000a00 */
[----:B-1----:R-:W-:-:S04]  /*00d0*/  UISETP.NE.U32.AND UP0, UPT, UR6, URZ, UPT ;  /* 0x000000ff0600728c */ /* 0x002fc8000bf05070 */
[----:B------:R-:W-:-:S09]  /*00e0*/  UISETP.NE.AND.EX UP0, UPT, UR7, URZ, UPT, UP0 ;  /* 0x000000ff0700728c */ /* 0x000fd2000bf05300 */
[----:B------:R-:W-:Y:S05]  /*00f0*/  BRA.U !UP0, `(.L_x_1) ;  /* 0x0000000108107547 */ /* 0x000fea000b800000 */
[----:B------:R-:W1:Y:S02]  /*0100*/  LDC.64 R2, c[0x0][0x888] ;  /* 0x00022200ff027b82 */ /* 0x000e640000000a00 */
[----:B-1----:R1:W5:Y:S01]  /*0110*/  LDG.E R49, desc[UR46][R2.64] ;  /* 0x0000002e02317981 */ /* 0x002362000c1e1900 */
[----:B------:R-:W-:Y:S01]  /*0120*/  HFMA2 R96, -RZ, RZ, 0, 5.9604644775390625e-08 ;  /* 0x00000001ff607431 */ /* 0x000fe200000001ff */
[----:B------:R-:W-:Y:S05]  /*0130*/  BRA `(.L_x_0) ;  /* 0x00000000000c7947 */ /* 0x000fea0003800000 */
.L_x_1:
[----:B------:R-:W1:Y:S01]  /*0140*/  LDCU UR6, c[0x0][0x880] ;  /* 0x00011000ff0677ac */ /* 0x000e620008000800 */
[----:B------:R-:W-:Y:S01]  /*0150*/  HFMA2 R96, -RZ, RZ, 0, 5.9604644775390625e-08 ;  /* 0x00000001ff607431 */ /* 0x000fe200000001ff */
[----:B-1----:R-:W-:-:S07]  /*0160*/  MOV R49, UR6 ;  /* 0x0000000600317c02 */ /* 0x002fce0008000f00 */
.L_x_0:
[----:B------:R-:W2:Y:S02]  /*0170*/  LDCU.64 UR6, c[0x0][0x8b0] ;  /* 0x00011600ff0677ac */ /* 0x000ea40008000a00 */
[----:B--2---:R-:W-:-:S04]  /*0180*/  UISETP.NE.U32.AND UP0, UPT, UR6, URZ, UPT ;  /* 0x000000ff0600728c */ /* 0x004fc8000bf05070 */
[----:B------:R-:W-:-:S09]  /*0190*/  UISETP.NE.AND.EX UP0, UPT, UR7, URZ, UPT, UP0 ;  /* 0x000000ff0700728c */ /* 0x000fd2000bf05300 */
[----:B------:R-:W-:Y:S05]  /*01a0*/  BRA.U UP0, `(.L_x_2) ;  /* 0x0000000100247547 */ /* 0x000fea000b800000 */
[----:B------:R-:W2:Y:S02]  /*01b0*/  LDCU.64 UR6, c[0x0][0x8a8] ;  /* 0x00011500ff0677ac */ /* 0x000ea40008000a00 */
[----:B--2---:R-:W-:-:S04]  /*01c0*/  UISETP.NE.U32.AND UP0, UPT, UR6, URZ, UPT ;  /* 0x000000ff0600728c */ /* 0x004fc8000bf05070 */
[----:B------:R-:W-:-:S09]  /*01d0*/  UISETP.NE.AND.EX UP0, UPT, UR7, URZ, UPT, UP0 ;  /* 0x000000ff0700728c */ /* 0x000fd2000bf05300 */
[----:B------:R-:W-:Y:S05]  /*01e0*/  BRA.U !UP0, `(.L_x_3) ;  /* 0x00000001080c7547 */ /* 0x000fea000b800000 */
[----:B-1----:R-:W1:Y:S02]  /*01f0*/  LDC.64 R2, c[0x0][0x8a8] ;  /* 0x00022a00ff027b82 */ /* 0x002e640000000a00 */
[----:B-1----:R2:W5:Y:S01]  /*0200*/  LDG.E R47, desc[UR46][R2.64] ;  /* 0x0000002e022f7981 */ /* 0x002562000c1e1900 */
[----:B------:R-:W-:Y:S05]  /*0210*/  BRA `(.L_x_2) ;  /* 0x0000000000087947 */ /* 0x000fea0003800000 */
.L_x_3:
[----:B------:R-:W2:Y:S02]  /*0220*/  LDCU UR6, c[0x0][0x8a0] ;  /* 0x00011400ff0677ac */ /* 0x000ea40008000800 */
[----:B--2---:R-:W-:Y:S02]  /*0230*/  MOV R47, UR6 ;  /* 0x00000006002f7c02 */ /* 0x004fe40008000f00 */
.L_x_2:
[----:B------:R-:W-:Y:S01]  /*0240*/  IMAD.U32 R0, RZ, RZ, UR8 ;  /* 0x00000008ff007e24 */ /* 0x000fe2000f8e00ff */
[----:B------:R-:W-:Y:S04]  /*0250*/  BSSY.RECONVERGENT B0, `(.L_x_4) ;  /* 0x000000c000007945 */ /* 0x000fe80003800200 */
[C---:B------:R-:W-:Y:S02]  /*0260*/  ISETP.NE.OR P1, PT, R0.reuse, 0x1, !P5 ;  /* 0x000000010000780c */ /* 0x040fe40006f25670 */
[----:B------:R-:W-:-:S11]  /*0270*/  ISETP.NE.OR P0, PT, R0, 0x3, !P5 ;  /* 0x000000030000780c */ /* 0x000fd60006f05670 */
[----:B------:R-:W-:Y:S05]  /*0280*/  @P1 BRA `(.L_x_5) ;  /* 0x0000000000201947 */ /* 0x000fea0003800000 */
[----:B------:R-:W3:Y:S02]  /*0290*/  LDCU.64 UR6, c[0x0][0x348] ;  /* 0x00006900ff0677ac */ /* 0x000ee40008000a00 */
[----:B---3--:R-:W-:Y:S02]  /*02a0*/  UIADD3 UR10, UP1, UPT, UR6, 0x80, URZ ;  /* 0x00000080060a7890 */ /* 0x008fe4000ff3e0ff */
[----:B------:R-:W-:Y:S02]  /*02b0*/  UIADD3 UR6, UP0, UPT, UR6, 0x180, URZ ;  /* 0x0000018006067890 */ /* 0x000fe4000ff1e0ff */
[----:B------:R-:W-:Y:S02]  /*02c0*/  UIADD3.X UR11, UPT, UPT, URZ, UR7, URZ, UP1, !UPT ;  /* 0x00000007ff0b7290 */ /* 0x000fe40008ffe4ff */
[----:B------:R-:W-:-:S07]  /*02d0*/  UIADD3.X UR7, UPT, UPT, URZ, UR7, URZ, UP0, !UPT ;  /* 0x00000007ff077290 */ /* 0x000fce00087fe4ff */
[----:B------:R3:W-:Y:S02]  /*02e0*/  UTMACCTL.PF [UR10] ;  /* 0x000000000a0079b9 */ /* 0x0007e40008040000 */
[----:B------:R3:W-:Y:S02]  /*02f0*/  UTMACCTL.PF [UR6] ;  /* 0x00000000060079b9 */ /* 0x0007e40008040000 */
[----:B---3--:R-:W-:Y:S01]  /*0300*/  NOP ;  /* 0x0000000000007918 */ /* 0x008fe20000000000 */
.L_x_5:
[----:B------:R-:W-:Y:S05]  /*0310*/  BSYNC.RECONVERGENT B0 ;  /* 0x0000000000007941 */ /* 0x000fea0003800200 */
.L_x_4:
[----:B------:R-:W-:Y:S04]  /*0320*/  BSSY.RECONVERGENT B0, `(.L_x_6) ;  /* 0x000000a000007945 */ /* 0x000fe80003800200 */
        /* <DEDUP_REMOVED lines=9> */
.L_x_7:
[----:B------:R-:W-:Y:S05]  /*03c0*/  BSYNC.RECONVERGENT B0 ;  /* 0x0000000000007941 */ /* 0x000fea0003800200 */
.L_x_6:
[----:B------:R-:W3:Y:S01]  /*03d0*/  LDCU.64 UR6, c[0x0][0x888] ;  /* 0x00011100ff0677ac */ /* 0x000ee20008000a00 */
[----:B------:R-:W-:Y:S02]  /*03e0*/  UISETP.EQ.U32.AND UP1, UPT, UR4, URZ, UPT ;  /* 0x000000ff0400728c */ /* 0x000fe4000bf22070 */
[----:B------:R-:W-:Y:S02]  /*03f0*/  UPLOP3.LUT UP2, UPT, UPT, UPT, UPT, 0x80, 0x8 ;  /* 0x000000000008789c */ /* 0x000fe40003f4f070 */
[----:B---3--:R-:W-:-:S04]  /*0400*/  UISETP.NE.U32.AND UP0, UPT, UR6, URZ, UPT ;  /* 0x000000ff0600728c */ /* 0x008fc8000bf05070 */
[----:B------:R-:W-:-:S04]  /*0410*/  UISETP.NE.AND.EX UP0, UPT, UR7, URZ, UPT, UP0 ;  /* 0x000000ff0700728c */ /* 0x000fc8000bf05300 */
[----:B------:R-:W-:-:S04]  /*0420*/  UISETP.EQ.OR.EX UP3, UPT, UR5, URZ, !UP0, UP1 ;  /* 0x000000ff0500728c */ /* 0x000fc8000c762710 */
[----:B------:R-:W-:-:S05]  /*0430*/  UP2UR UR50, UPR, URZ, 0x8 ;  /* 0x00000008ff327883 */ /* 0x000fca0008000000 */
[----:B------:R-:W-:Y:S07]  /*0440*/  BRA.U !UP3, `(.L_x_8) ;  /* 0x000000010b207547 */ /* 0x000fee000b800000 */
[----:B------:R-:W-:Y:S01]  /*0450*/  UISETP.NE.U32.AND UP2, UPT, UR4, URZ, UPT ;  /* 0x000000ff0400728c */ /* 0x000fe2000bf45070 */
[----:B-----5:R-:W-:Y:S01]  /*0460*/  FSETP.NEU.AND P0, PT, R49, RZ, PT ;  /* 0x000000ff3100720b */ /* 0x020fe20003f0d000 */
[----:B------:R-:W-:Y:S02]  /*0470*/  USEL UR4, URZ, 0xffffffff, UP0 ;  /* 0xffffffffff047887 */ /* 0x000fe40008000000 */
[----:B------:R-:W-:-:S10]  /*0480*/  UISETP.NE.AND.EX UP2, UPT, UR5, URZ, UPT, UP2 ;  /* 0x000000ff0500728c */ /* 0x000fd4000bf45320 */
[----:B------:R-:W-:Y:S01]  /*0490*/  VOTEU.ANY UP1, P0 ;  /* 0x0000000000ff7886 */ /* 0x000fe20000020100 */
[----:B------:R-:W-:-:S04]  /*04a0*/  @!UP2 USEL UR4, URZ, 0xffffffff, UP1 ;  /* 0xffffffffff04a887 */ /* 0x000fc80008800000 */
[----:B------:R-:W-:-:S04]  /*04b0*/  ULOP3.LUT UR4, UR4, 0x1, URZ, 0xc0, !UPT ;  /* 0x0000000104047892 */ /* 0x000fc8000f8ec0ff */
[----:B------:R-:W-:-:S11]  /*04c0*/  UISETP.NE.U32.AND UP2, UPT, UR4, 0x1, UPT ;  /* 0x000000010400788c */ /* 0x000fd6000bf45070 */
.L_x_8:
[----:B-12---:R-:W1:Y:S01]  /*04d0*/  SHFL.IDX PT, R2, R101, RZ, 0x1f ;  /* 0x00001fff65027589 */ /* 0x006e6200000e0000 */
[----:B------:R-:W-:-:S04]  /*04e0*/  UISETP.NE.AND UP1, UPT, UR8, 0x2, UPT ;  /* 0x000000020800788c */ /* 0x000fc8000bf25270 */
[----:B------:R-:W-:Y:S01]  /*04f0*/  USEL UR6, URZ, 0x1, UP1 ;  /* 0x00000001ff067887 */ /* 0x000fe20008800000 */
[----:B-1----:R-:W-:-:S13]  /*0500*/  ISETP.NE.AND P0, PT, R2, RZ, PT ;  /* 0x000000ff0200720c */ /* 0x002fda0003f05270 */
[----:B------:R-:W-:Y:S05]  /*0510*/  @P0 BRA `(.L_x_9) ;  /* 0x0000000000d40947 */ /* 0x000fea0003800000 */
[----:B------:R-:W-:Y:S01]  /*0520*/  ELECT P0, URZ, PT ;  /* 0x0000000000ff782f */ /* 0x000fe20003800000 */
[----:B------:R-:W-:-:S12]  /*0530*/  BSSY.RECONVERGENT B0, `(.L_x_9) ;  /* 0x0000033000007945 */ /* 0x000fd80003800200 */
[----:B------:R-:W-:Y:S05]  /*0540*/  @!P0 BRA `(.L_x_10) ;  /* 0x0000000000c48947 */ /* 0x000fea0003800000 */
[----:B------:R-:W1:Y:S01]  /*0550*/  S2UR UR5, SR_CgaCtaId ;  /* 0x00000000000579c3 */ /* 0x000e620000008800 */
[----:B------:R-:W-:Y:S01]  /*0560*/  UMOV UR7, 0x400 ;  /* 0x0000040000077882 */ /* 0x000fe20000000000 */
[----:B------:R-:W-:Y:S02]  /*0570*/  UMOV UR4, 0x1 ;  /* 0x0000000100047882 */ /* 0x000fe40000000000 */
[----:B------:R-:W-:-:S04]  /*0580*/  UIADD3 UR10, UPT, UPT, -UR4, 0x100000, URZ ;  /* 0x00100000040a7890 */ /* 0x000fc8000fffe1ff */
[----:B------:R-:W-:Y:S02]  /*0590*/  USHF.L.U32 UR11, UR10, 0xb, URZ ;  /* 0x0000000b0a0b7899 */ /* 0x000fe400080006ff */
[----:B------:R-:W-:Y:S02]  /*05a0*/  USHF.L.U32 UR10, UR10, 0x1, URZ ;  /* 0x000000010a0a7899 */ /* 0x000fe400080006ff */
[----:B-1----:R-:W-:Y:S01]  /*05b0*/  ULEA UR5, UR5, UR7, 0x18 ;  /* 0x0000000705057291 */ /* 0x002fe2000f8ec0ff */
[----:B------:R-:W1:Y:S11]  /*05c0*/  FENCE.VIEW.ASYNC.S ;  /* 0x00000000000073c6 */ /* 0x000e760000000000 */
[----:B-1----:R1:W2:Y:S01]  /*05d0*/  SYNCS.EXCH.64 URZ, [UR5], UR10 ;  /* 0x0000000a05ff75b2 */ /* 0x0022a20008000100 */
[----:B------:R1:W3:Y:S01]  /*05e0*/  SYNCS.EXCH.64 URZ, [UR5+0xa0], UR10 ;  /* 0x0000a00a05ff75b2 */ /* 0x0002e20008000100 */
[----:B------:R1:W4:Y:S01]  /*05f0*/  SYNCS.EXCH.64 URZ, [UR5+0x8], UR10 ;  /* 0x0000080a05ff75b2 */ /* 0x0003220008000100 */
[----:B------:R1:W1:Y:S01]  /*0600*/  SYNCS.EXCH.64 URZ, [UR5+0xa8], UR10 ;  /* 0x0000a80a05ff75b2 */ /* 0x0002620008000100 */
        /* <DEDUP_REMOVED lines=36> */
[----:B--234-:R-:W-:Y:S01]  /*0850*/  NOP ;  /* 0x0000000000007918 */ /* 0x01cfe20000000000 */
.L_x_10:
[----:B-1----:R-:W-:Y:S05]  /*0860*/  BSYNC.RECONVERGENT B0 ;  /* 0x0000000000007941 */ /* 0x002fea0003800200 */
.L_x_9:
[----:B------:R-:W1:Y:S01]  /*0870*/  SHFL.IDX PT, R2, R101, RZ, 0x1f ;  /* 0x00001fff65027589 */ /* 0x000e6200000e0000 */
[----:B------:R-:W-:Y:S01]  /*0880*/  NOP ;  /* 0x0000000000007918 */ /* 0x000fe20000000000 */
[----:B-1----:R-:W-:-:S13]  /*0890*/  ISETP.NE.AND P0, PT, R2, 0x1, PT ;  /* 0x000000010200780c */ /* 0x002fda0003f05270 */
[----:B------:R-:W-:Y:S05]  /*08a0*/  @P0 BRA `(.L_x_11) ;  /* 0x0000000000580947 */ /* 0x000fea0003800000 */
[----:B------:R-:W1:Y:S01]  /*08b0*/  S2UR UR7, SR_CgaCtaId ;  /* 0x00000000000779c3 */ /* 0x000e620000008800 */
[----:B------:R-:W-:Y:S01]  /*08c0*/  UMOV UR9, 0x400 ;  /* 0x0000040000097882 */ /* 0x000fe20000000000 */
[----:B------:R-:W-:Y:S01]  /*08d0*/  UMOV UR5, 0x20 ;  /* 0x0000002000057882 */ /* 0x000fe20000000000 */
[----:B------:R-:W-:Y:S01]  /*08e0*/  UMOV UR4, 0x80 ;  /* 0x0000008000047882 */ /* 0x000fe20000000000 */
[----:B------:R-:W-:-:S04]  /*08f0*/  UIADD3 UR10, UPT, UPT, -UR5, 0x100000, URZ ;  /* 0x00100000050a7890 */ /* 0x000fc8000fffe1ff */
[----:B------:R-:W-:Y:S02]  /*0900*/  USHF.L.U32 UR11, UR10, 0xb, URZ ;  /* 0x0000000b0a0b7899 */ /* 0x000fe400080006ff */
[----:B------:R-:W-:Y:S02]  /*0910*/  USHF.L.U32 UR10, UR10, 0x1, URZ ;  /* 0x000000010a0a7899 */ /* 0x000fe400080006ff */
[----:B------:R-:W-:-:S04]  /*0920*/  UIADD3 UR4, UPT, UPT, -UR4, 0x100000, URZ ;  /* 0x0010000004047890 */ /* 0x000fc8000fffe1ff */
[----:B------:R-:W-:Y:S02]  /*0930*/  USHF.L.U32 UR5, UR4, 0xb, URZ ;  /* 0x0000000b04057899 */ /* 0x000fe400080006ff */
[----:B------:R-:W-:Y:S01]  /*0940*/  USHF.L.U32 UR4, UR4, 0x1, URZ ;  /* 0x0000000104047899 */ /* 0x000fe200080006ff */
[----:B------:R-:W-:Y:S01]  /*0950*/  ELECT P0, URZ, PT ;  /* 0x0000000000ff782f */ /* 0x000fe20003800000 */
[----:B-1----:R-:W-:Y:S01]  /*0960*/  ULEA UR7, UR7, UR9, 0x18 ;  /* 0x0000000907077291 */ /* 0x002fe2000f8ec0ff */
[----:B------:R-:W1:Y:S11]  /*0970*/  FENCE.VIEW.ASYNC.S ;  /* 0x00000000000073c6 */ /* 0x000e760000000000 */
[----:B-1----:R1:W2:Y:S01]  /*0980*/  SYNCS.EXCH.64 URZ, [UR7+0x140], UR10 ;  /* 0x0001400a07ff75b2 */ /* 0x0022a20008000100 */
[----:B------:R1:W3:Y:S01]  /*0990*/  SYNCS.EXCH.64 URZ, [UR7+0x160], UR4 ;  /* 0x0001600407ff75b2 */ /* 0x0002e20008000100 */
[----:B------:R1:W4:Y:S01]  /*09a0*/  SYNCS.EXCH.64 URZ, [UR7+0x148], UR10 ;  /* 0x0001480a07ff75b2 */ /* 0x0003220008000100 */
[----:B------:R1:W1:Y:S01]  /*09b0*/  SYNCS.EXCH.64 URZ, [UR7+0x168], UR4 ;  /* 0x0001680407ff75b2 */ /* 0x0002620008000100 */
[----:B------:R1:W1:Y:S01]  /*09c0*/  SYNCS.EXCH.64 URZ, [UR7+0x150], UR10 ;  /* 0x0001500a07ff75b2 */ /* 0x0002620008000100 */
[----:B------:R1:W1:Y:S01]  /*09d0*/  SYNCS.EXCH.64 URZ, [UR7+0x170], UR4 ;  /* 0x0001700407ff75b2 */ /* 0x0002620008000100 */
[----:B------:R1:W1:Y:S01]  /*09e0*/  SYNCS.EXCH.64 URZ, [UR7+0x158], UR10 ;  /* 0x0001580a07ff75b2 */ /* 0x0002620008000100 */
[----:B------:R1:W1:Y:S01]  /*09f0*/  SYNCS.EXCH.64 URZ, [UR7+0x178], UR4 ;  /* 0x0001780407ff75b2 */ /* 0x0002620008000100 */
[----:B------:R-:W-:Y:S01]  /*0a00*/  NOP ;  /* 0x0000000000007918 */ /* 0x000fe20000000000 */
.L_x_11:
[----:B------:R-:W2:Y:S01]  /*0a10*/  SHFL.IDX PT, R2, R101, RZ, 0x1f ;  /* 0x00001fff65027589 */ /* 0x000ea200000e0000 */
[----:B------:R-:W-:Y:S01]  /*0a20*/  NOP ;  /* 0x0000000000007918 */ /* 0x000fe20000000000 */
[----:B--2---:R-:W-:-:S13]  /*0a30*/  ISETP.NE.AND P0, PT, R2, 0x3, PT ;  /* 0x000000030200780c */ /* 0x004fda0003f05270 */
[----:B------:R-:W-:Y:S05]  /*0a40*/  @P0 BRA `(.L_x_12) ;  /* 0x0000000000300947 */ /* 0x000fea0003800000 */
[----:B-1----:R-:W1:Y:S01]  /*0a50*/  S2UR UR5, SR_CgaCtaId ;  /* 0x00000000000579c3 */ /* 0x002e620000008800 */
[----:B------:R-:W-:Y:S01]  /*0a60*/  UMOV UR7, 0x400 ;  /* 0x0000040000077882 */ /* 0x000fe20000000000 */
[----:B------:R-:W-:Y:S01]  /*0a70*/  UMOV UR4, 0x20 ;  /* 0x0000002000047882 */ /* 0x000fe20000000000 */
[----:B------:R-:W-:Y:S01]  /*0a80*/  ELECT P0, URZ, PT ;  /* 0x0000000000ff782f */ /* 0x000fe20003800000 */
[----:B------:R-:W-:-:S04]  /*0a90*/  UIADD3 UR10, UPT, UPT, -UR4, 0x100000, URZ ;  /* 0x00100000040a7890 */ /* 0x000fc8000fffe1ff */
[----:B------:R-:W-:Y:S02]  /*0aa0*/  USHF.L.U32 UR11, UR10, 0xb, URZ ;  /* 0x0000000b0a0b7899 */ /* 0x000fe400080006ff */
[----:B------:R-:W-:Y:S02]  /*0ab0*/  USHF.L.U32 UR10, UR10, 0x1, URZ ;  /* 0x000000010a0a7899 */ /* 0x000fe400080006ff */
[----:B-1----:R-:W-:Y:S01]  /*0ac0*/  ULEA UR5, UR5, UR7, 0x18 ;  /* 0x0000000705057291 */ /* 0x002fe2000f8ec0ff */
[----:B------:R-:W1:Y:S11]  /*0ad0*/  FENCE.VIEW.ASYNC.S ;  /* 0x00000000000073c6 */ /* 0x000e760000000000 */
[----:B-1----:R2:W1:Y:S01]  /*0ae0*/  SYNCS.EXCH.64 URZ, [UR5+0x180], UR10 ;  /* 0x0001800a05ff75b2 */ /* 0x0024620008000100 */
[----:B------:R2:W1:Y:S02]  /*0af0*/  SYNCS.EXCH.64 URZ, [UR5+0x188], UR10 ;  /* 0x0001880a05ff75b2 */ /* 0x0004640008000100 */
[----:B--2---:R-:W-:Y:S01]  /*0b00*/  NOP ;  /* 0x0000000000007918 */ /* 0x004fe20000000000 */
.L_x_12:
[----:B------:R-:W2:Y:S01]  /*0b10*/  SHFL.IDX PT, R2, R101, RZ, 0x1f ;  /* 0x00001fff65027589 */ /* 0x000ea200000e0000 */
[----:B------:R-:W-:Y:S01]  /*0b20*/  NOP ;  /* 0x0000000000007918 */ /* 0x000fe20000000000 */
[----:B--2---:R-:W-:-:S13]  /*0b30*/  ISETP.NE.AND P0, PT, R2, 0x4, PT ;  /* 0x000000040200780c */ /* 0x004fda0003f05270 */
[----:B------:R-:W-:Y:S05]  /*0b40*/  @P0 BRA `(.L_x_13) ;  /* 0x00000000004c0947 */ /* 0x000fea0003800000 */
[----:B-1----:R-:W1:Y:S01]  /*0b50*/  S2UR UR5, SR_CgaCtaId ;  /* 0x00000000000579c3 */ /* 0x002e620000008800 */
[----:B------:R-:W-:Y:S01]  /*0b60*/  UMOV UR9, 0x100 ;  /* 0x0000010000097882 */ /* 0x000fe20000000000 */
[----:B------:R-:W-:Y:S01]  /*0b70*/  UMOV UR7, 0x400 ;  /* 0x0000040000077882 */ /* 0x000fe20000000000 */
[----:B------:R-:W-:Y:S01]  /*0b80*/  USEL UR9, UR9, 0xe0, UP2 ;  /* 0x000000e009097887 */ /* 0x000fe20009000000 */
[----:B------:R-:W-:Y:S01]  /*0b90*/  UMOV UR4, 0x1 ;  /* 0x0000000100047882 */ /* 0x000fe20000000000 */
[----:B------:R-:W-:Y:S01]  /*0ba0*/  ELECT P0, URZ, PT ;  /* 0x0000000000ff782f */ /* 0x000fe20003800000 */
[----:B------:R-:W-:-:S04]  /*0bb0*/  UIADD3 UR10, UPT, UPT, -UR4, 0x100000, URZ ;  /* 0x00100000040a7890 */ /* 0x000fc8000fffe1ff */
[----:B------:R-:W-:Y:S02]  /*0bc0*/  USHF.L.U32 UR11, UR10, 0xb, URZ ;  /* 0x0000000b0a0b7899 */ /* 0x000fe400080006ff */
[----:B------:R-:W-:Y:S02]  /*0bd0*/  USHF.L.U32 UR10, UR10, 0x1, URZ ;  /* 0x000000010a0a7899 */ /* 0x000fe400080006ff */
[----:B------:R-:W-:-:S04]  /*0be0*/  UIADD3 UR12, UPT, UPT, -UR9, 0x100000, URZ ;  /* 0x00100000090c7890 */ /* 0x000fc8000fffe1ff */
[----:B------:R-:W-:Y:S02]  /*0bf0*/  USHF.L.U32 UR13, UR12, 0xb, URZ ;  /* 0x0000000b0c0d7899 */ /* 0x000fe400080006ff */
[----:B------:R-:W-:Y:S02]  /*0c00*/  USHF.L.U32 UR12, UR12, 0x1, URZ ;  /* 0x000000010c0c7899 */ /* 0x000fe400080006ff */
[----:B-1----:R-:W-:Y:S01]  /*0c10*/  ULEA UR5, UR5, UR7, 0x18 ;  /* 0x0000000705057291 */ /* 0x002fe2000f8ec0ff */
[----:B------:R-:W1:Y:S11]  /*0c20*/  FENCE.VIEW.ASYNC.S ;  /* 0x00000000000073c6 */ /* 0x000e760000000000 */
[----:B-1----:R2:W1:Y:S01]  /*0c30*/  SYNCS.EXCH.64 URZ, [UR5+0x190], UR10 ;  /* 0x0001900a05ff75b2 */ /* 0x0024620008000100 */
[----:B------:R2:W1:Y:S01]  /*0c40*/  SYNCS.EXCH.64 URZ, [UR5+0x1a0], UR12 ;  /* 0x0001a00c05ff75b2 */ /* 0x0004620008000100 */
[----:B------:R2:W1:Y:S01]  /*0c50*/  SYNCS.EXCH.64 URZ, [UR5+0x198], UR10 ;  /* 0x0001980a05ff75b2 */ /* 0x0004620008000100 */
[----:B------:R2:W1:Y:S02]  /*0c60*/  SYNCS.EXCH.64 URZ, [UR5+0x1a8], UR12 ;  /* 0x0001a80c05ff75b2 */ /* 0x0004640008000100 */
[----:B--2---:R-:W-:Y:S01]  /*0c70*/  NOP ;  /* 0x0000000000007918 */ /* 0x004fe20000000000 */
.L_x_13:
[----:B------:R-:W2:Y:S01]  /*0c80*/  SHFL.IDX PT, R2, R101, RZ, 0x1f ;  /* 0x00001fff65027589 */ /* 0x000ea200000e0000 */
[----:B------:R-:W-:Y:S01]  /*0c90*/  NOP ;  /* 0x0000000000007918 */ /* 0x000fe20000000000 */
[----:B--2---:R-:W-:-:S13]  /*0ca0*/  ISETP.NE.AND P0, PT, R2, 0x5, PT ;  /* 0x000000050200780c */ /* 0x004fda0003f05270 */
[----:B------:R-:W-:Y:S05]  /*0cb0*/  @P0 BRA `(.L_x_14) ;  /* 0x0000000000580947 */ /* 0x000fea0003800000 */
[----:B-1----:R-:W1:Y:S01]  /*0cc0*/  S2UR UR7, SR_CgaCtaId ;  /* 0x00000000000779c3 */ /* 0x002e620000008800 */
        /* <DEDUP_REMOVED lines=12> */
[----:B-1----:R2:W1:Y:S01]  /*0d90*/  SYNCS.EXCH.64 URZ, [UR7+0x1b0], UR10 ;  /* 0x0001b00a07ff75b2 */ /* 0x0024620008000100 */
[----:B------:R2:W1:Y:S01]  /*0da0*/  SYNCS.EXCH.64 URZ, [UR7+0x1d0], UR4 ;  /* 0x0001d00407ff75b2 */ /* 0x0004620008000100 */
[----:B------:R2:W1:Y:S01]  /*0db0*/  SYNCS.EXCH.64 URZ, [UR7+0x1b8], UR10 ;  /* 0x0001b80a07ff75b2 */ /* 0x0004620008000100 */
[----:B------:R2:W1:Y:S01]  /*0dc0*/  SYNCS.EXCH.64 URZ, [UR7+0x1d8], UR4 ;  /* 0x0001d80407ff75b2 */ /* 0x0004620008000100 */
[----:B------:R2:W1:Y:S01]  /*0dd0*/  SYNCS.EXCH.64 URZ, [UR7+0x1c0], UR10 ;  /* 0x0001c00a07ff75b2 */ /* 0x0004620008000100 */
[----:B------:R2:W1:Y:S01]  /*0de0*/  SYNCS.EXCH.64 URZ, [UR7+0x1e0], UR4 ;  /* 0x0001e00407ff75b2 */ /* 0x0004620008000100 */
[----:B------:R2:W1:Y:S01]  /*0df0*/  SYNCS.EXCH.64 URZ, [UR7+0x1c8], UR10 ;  /* 0x0001c80a07ff75b2 */ /* 0x0004620008000100 */
[----:B------:R2:W1:Y:S02]  /*0e00*/  SYNCS.EXCH.64 URZ, [UR7+0x1e8], UR4 ;  /* 0x0001e80407ff75b2 */ /* 0x0004640008000100 */
[----:B--2---:R-:W-:Y:S01]  /*0e10*/  NOP ;  /* 0x0000000000007918 */ /* 0x004fe20000000000 */
.L_x_14:
        /* <DEDUP_REMOVED lines=18> */
.L_x_15:
[----:B-1----:R-:W1:Y:S01]  /*0f40*/  S2UR UR5, SR_CTAID.X ;  /* 0x00000000000579c3 */ /* 0x002e620000002500 */
[----:B------:R-:W-:-:S05]  /*0f50*/  CS2R.32 R95, SR_CgaSize ;  /* 0x00000000005f7805 */ /* 0x000fca0000008a00 */
[----:B------:R-:W-:-:S05]  /*0f60*/  IMAD R95, R95, -0xa0, RZ ;  /* 0xffffff605f5f7824 */ /* 0x000fca00078e02ff */
[----:B------:R-:W-:-:S14]  /*0f70*/  R2UR UR9, R95 ;  /* 0x000000005f0972ca */ /* 0x000fdc00000e0000 */
[----:B------:R-:W2:Y:S01]  /*0f80*/  LDCU UR9, c[0x0][UR9+0x2b0] ;  /* 0x00005600090977ac */ /* 0x000ea20008000800 */
[----:B------:R-:W-:Y:S01]  /*0f90*/  NOP ;  /* 0x0000000000007918 */ /* 0x000fe20000000000 */
[----:B------:R-:W-:-:S05]  /*0fa0*/  CS2R.32 R95, SR_CgaSize ;  /* 0x00000000005f7805 */ /* 0x000fca0000008a00 */
[----:B------:R-:W-:-:S05]  /*0fb0*/  IMAD R95, R95, -0xa0, RZ ;  /* 0xffffff605f5f7824 */ /* 0x000fca00078e02ff */
[----:B------:R-:W-:-:S14]  /*0fc0*/  R2UR UR7, R95 ;  /* 0x000000005f0772ca */ /* 0x000fdc00000e0000 */
[----:B------:R-:W3:Y:S01]  /*0fd0*/  LDCU UR7, c[0x0][UR7+0x2b4] ;  /* 0x00005680070777ac */ /* 0x000ee20008000800 */
[----:B------:R-:W4:Y:S08]  /*0fe0*/  S2UR UR4, SR_CTAID.Y ;  /* 0x00000000000479c3 */ /* 0x000f300000002600 */
[----:B------:R-:W3:Y:S01]  /*0ff0*/  LDC R10, c[0x0][0xb24] ;  /* 0x0002c900ff0a7b82 */ /* 0x000ee20000000800 */
[----:B-1----:R-:W-:-:S02]  /*1000*/  I2FP.F32.U32 R95, UR5 ;  /* 0x00000005005f7c45 */ /* 0x002fc40008201000 */
[----:B------:R-:W-:-:S05]  /*1010*/  CS2R.32 R3, SR_CgaSize ;  /* 0x0000000000037805 */ /* 0x000fca0000008a00 */
[----:B------:R-:W-:-:S06]  /*1020*/  IMAD R3, R3, -0xa0, RZ ;  /* 0xffffff6003037824 */ /* 0x000fcc00078e02ff */
[----:B------:R-:W1:Y:S01]  /*1030*/  LDC R3, c[0x0][R3+0x2a0] ;  /* 0x0000a80003037b82 */ /* 0x000e620000000800 */
[----:B------:R-:W-:Y:S01]  /*1040*/  MOV R15, UR5 ;  /* 0x00000005000f7c02 */ /* 0x000fe20008000f00 */
[----:B--2---:R-:W-:Y:S01]  /*1050*/  FMUL R95, R95, UR9 ;  /* 0x000000095f5f7c20 */ /* 0x004fe20008400000 */
[----:B----4-:R-:W-:Y:S02]  /*1060*/  I2FP.F32.U32 R94, UR4 ;  /* 0x00000004005e7c45 */ /* 0x010fe40008201000 */
[----:B------:R-:W-:-:S05]  /*1070*/  CS2R.32 R2, SR_CgaSize ;  /* 0x0000000000027805 */ /* 0x000fca0000008a00 */
[----:B------:R-:W-:-:S06]  /*1080*/  IMAD R2, R2, -0xa0, RZ ;  /* 0xffffff6002027824 */ /* 0x000fcc00078e02ff */
[----:B------:R-:W2:Y:S01]  /*1090*/  LDC R2, c[0x0][R2+0x2a4] ;  /* 0x0000a90002027b82 */ /* 0x000ea20000000800 */
[----:B------:R-:W-:Y:S01]  /*10a0*/  MOV R14, UR4 ;  /* 0x00000004000e7c02 */ /* 0x000fe20008000f00 */
[----:B------:R-:W4:Y:S01]  /*10b0*/  F2I.U32.TRUNC.NTZ R95, R95 ;  /* 0x0000005f005f7305 */ /* 0x000f22000020f000 */
[----:B---3--:R-:W-:-:S05]  /*10c0*/  FMUL R94, R94, UR7 ;  /* 0x000000075e5e7c20 */ /* 0x008fca0008400000 */
[----:B------:R-:W-:Y:S01]  /*10d0*/  BAR.SYNC.DEFER_BLOCKING 0x0 ;  /* 0x0000000000007b1d */ /* 0x000fe20000010000 */
[----:B------:R-:W-:-:S05]  /*10e0*/  ISETP.GE.AND P0, PT, R10, 0x1, PT ;  /* 0x000000010a00780c */ /* 0x000fca0003f06270 */
[----:B------:R-:W3:Y:S02]  /*10f0*/  F2I.U32.TRUNC.NTZ R94, R94 ;  /* 0x0000005e005e7305 */ /* 0x000ee4000020f000 */
[----:B------:R-:W2:Y:S01]  /*1100*/  S2UR UR36, SR_CTAID.Z ;  /* 0x00000000002479c3 */ /* 0x000ea20000002700 */
[----:B----4-:R-:W-:-:S05]  /*1110*/  IADD3 R95, PT, PT, -R95, RZ, RZ ;  /* 0x000000ff5f5f7210 */ /* 0x010fca0007ffe1ff */
[----:B-1----:R-:W-:Y:S01]  /*1120*/  IMAD R95, R3, R95, UR5 ;  /* 0x00000005035f7e24 */ /* 0x002fe2000f8e025f */
[----:B---3--:R-:W-:-:S05]  /*1130*/  IADD3 R94, PT, PT, -R94, RZ, RZ ;  /* 0x000000ff5e5e7210 */ /* 0x008fca0007ffe1ff */
[----:B--2---:R-:W-:Y:S01]  /*1140*/  IMAD R94, R2, R94, UR4 ;  /* 0x00000004025e7e24 */ /* 0x004fe2000f8e025e */
[----:B------:R-:W-:Y:S06]  /*1150*/  @!P0 BRA `(.L_x_16) ;  /* 0x0000000000b88947 */ /* 0x000fec0003800000 */
[----:B------:R-:W1:Y:S01]  /*1160*/  LDC.64 R4, c[0x0][0xb18] ;  /* 0x0002c600ff047b82 */ /* 0x000e620000000a00 */
[----:B------:R-:W-:-:S07]  /*1170*/  ISETP.NE.AND P0, PT, R10, 0x1, PT ;  /* 0x000000010a00780c */ /* 0x000fce0003f05270 */
[----:B------:R-:W2:Y:S08]  /*1180*/  LDC R9, c[0x0][0xb0c] ;  /* 0x0002c300ff097b82 */ /* 0x000eb00000000800 */
[----:B------:R-:W3:Y:S08]  /*1190*/  LDC R12, c[0x0][0x370] ;  /* 0x0000dc00ff0c7b82 */ /* 0x000ef00000000800 */
[----:B------:R-:W4:Y:S01]  /*11a0*/  LDC R11, c[0x0][0x374] ;  /* 0x0000dd00ff0b7b82 */ /* 0x000f220000000800 */
[----:B-1----:R-:W-:-:S07]  /*11b0*/  ISETP.NE.AND P1, PT, R4, 0x1, PT ;  /* 0x000000010400780c */ /* 0x002fce0003f25270 */
[----:B------:R-:W3:Y:S01]  /*11c0*/  LDC.64 R6, c[0x0][0xb10] ;  /* 0x0002c400ff067b82 */ /* 0x000ee20000000a00 */
[----:B--2---:R-:W-:-:S07]  /*11d0*/  ISETP.NE.AND P2, PT, R9, 0x1, PT ;  /* 0x000000010900780c */ /* 0x004fce0003f45270 */
[----:B------:R-:W1:Y:S08]  /*11e0*/  LDC R8, c[0x0][0xb20] ;  /* 0x0002c800ff087b82 */ /* 0x000e700000000800 */
[----:B------:R-:W2:Y:S01]  /*11f0*/  LDC.64 R2, c[0x0][0xb28] ;  /* 0x0002ca00ff027b82 */ /* 0x000ea20000000a00 */
[----:B----4-:R-:W-:-:S04]  /*1200*/  IMAD.HI.U32 R13, R11, R5, RZ ;  /* 0x000000050b0d7227 */ /* 0x010fc800078e00ff */
[----:B------:R-:W-:-:S04]  /*1210*/  IMAD.HI.U32 R5, R14, R5, RZ ;  /* 0x000000050e057227 */ /* 0x000fc800078e00ff */
[----:B---3--:R-:W-:-:S05]  /*1220*/  IMAD.HI.U32 R16, R12, R6, RZ ;  /* 0x000000060c107227 */ /* 0x008fca00078e00ff */
[-C--:B------:R-:W-:Y:S01]  /*1230*/  @P2 SHF.R.U32.HI R12, RZ, R7.reuse, R16 ;  /* 0x00000007ff0c2219 */ /* 0x080fe20000011610 */
[----:B------:R-:W-:Y:S01]  /*1240*/  IMAD.HI.U32 R16, R15, R6, RZ ;  /* 0x000000060f107227 */ /* 0x000fe200078e00ff */
[-C--:B-1----:R-:W-:Y:S02]  /*1250*/  @P1 SHF.R.U32.HI R11, RZ, R8.reuse, R13 ;  /* 0x00000008ff0b1219 */ /* 0x082fe4000001160d */
[----:B------:R-:W-:Y:S02]  /*1260*/  SHF.R.U32.HI R5, RZ, R8, R5 ;  /* 0x00000008ff057219 */ /* 0x000fe40000011605 */
[----:B------:R-:W-:Y:S02]  /*1270*/  SHF.R.U32.HI R16, RZ, R7, R16 ;  /* 0x00000007ff107219 */ /* 0x000fe40000011610 */
[----:B------:R-:W-:Y:S01]  /*1280*/  SEL R5, R14, R5, !P1 ;  /* 0x000000050e057207 */ /* 0x000fe20004800000 */
[----:B--2---:R-:W-:Y:S01]  /*1290*/  IMAD.HI.U32 R13, R11, R2, RZ ;  /* 0x000000020b0d7227 */ /* 0x004fe200078e00ff */
[----:B------:R-:W-:-:S03]  /*12a0*/  SEL R16, R15, R16, !P2 ;  /* 0x000000100f107207 */ /* 0x000fc60005000000 */
[----:B------:R-:W-:Y:S01]  /*12b0*/  IMAD.HI.U32 R6, R12, R2, RZ ;  /* 0x000000020c067227 */ /* 0x000fe200078e00ff */
[----:B------:R-:W-:-:S04]  /*12c0*/  @P0 SHF.R.U32.HI R11, RZ, R3, R13 ;  /* 0x00000003ff0b0219 */ /* 0x000fc8000001160d */
[----:B------:R-:W-:Y:S01]  /*12d0*/  @P0 SHF.R.U32.HI R12, RZ, R3, R6 ;  /* 0x00000003ff0c0219 */ /* 0x000fe20000011606 */
[----:B------:R-:W-:-:S04]  /*12e0*/  IMAD R11, R11, R10, RZ ;  /* 0x0000000a0b0b7224 */ /* 0x000fc800078e02ff */
[----:B------:R-:W-:Y:S01]  /*12f0*/  IMAD R6, R12, R10, RZ ;  /* 0x0000000a0c067224 */ /* 0x000fe200078e02ff */
[----:B------:R-:W-:-:S04]  /*1300*/  ISETP.GE.AND P1, PT, R5, R11, PT ;  /* 0x0000000b0500720c */ /* 0x000fc80003f26270 */
[----:B------:R-:W-:Y:S01]  /*1310*/  ISETP.GE.OR P1, PT, R16, R6, P1 ;  /* 0x000000061000720c */ /* 0x000fe20000f26670 */
[----:B------:R-:W-:-:S05]  /*1320*/  IMAD.HI.U32 R6, R5, R2, RZ ;  /* 0x0000000205067227 */ /* 0x000fca00078e00ff */
[----:B------:R-:W-:-:S04]  /*1330*/  SHF.R.U32.HI R6, RZ, R3, R6 ;  /* 0x00000003ff067219 */ /* 0x000fc80000011606 */
[----:B------:R-:W-:-:S03]  /*1340*/  SEL R6, R5, R6, !P0 ;  /* 0x0000000605067207 */ /* 0x000fc60004000000 */
[----:B------:R-:W-:Y:S01]  /*1350*/  @!P1 IMAD.HI.U32 R7, R16, R2, RZ ;  /* 0x0000000210079227 */ /* 0x000fe200078e00ff */
[----:B------:R-:W-:-:S04]  /*1360*/  IADD3 R2, PT, PT, -R6, RZ, RZ ;  /* 0x000000ff06027210 */ /* 0x000fc80007ffe1ff */
[----:B------:R-:W-:Y:S01]  /*1370*/  @!P1 SHF.R.U32.HI R3, RZ, R3, R7 ;  /* 0x00000003ff039219 */ /* 0x000fe20000011607 */
[----:B------:R-:W-:Y:S01]  /*1380*/  IMAD R2, R10, R2, R5 ;  /* 0x000000020a027224 */ /* 0x000fe200078e0205 */
[----:B------:R-:W-:Y:S02]  /*1390*/  IADD3 R7, PT, PT, -R5, RZ, RZ ;  /* 0x000000ff05077210 */ /* 0x000fe40007ffe1ff */
[----:B------:R-:W-:-:S03]  /*13a0*/  @!P1 SEL R3, R16, R3, !P0 ;  /* 0x0000000310039207 */ /* 0x000fc60004000000 */
[----:B------:R-:W-:Y:S02]  /*13b0*/  IMAD R7, R4, R7, R14 ;  /* 0x0000000704077224 */ /* 0x000fe400078e020e */
[--C-:B------:R-:W-:Y:S02]  /*13c0*/  @!P1 IMAD.IADD R6, R6, 0x1, -R3.reuse ;  /* 0x0000000106069824 */ /* 0x100fe400078e0a03 */
[----:B------:R-:W-:Y:S01]  /*13d0*/  @!P1 IMAD R3, R2, R12, R3 ;  /* 0x0000000c02039224 */ /* 0x000fe200078e0203 */
[----:B------:R-:W-:Y:S01]  /*13e0*/  IADD3 R2, PT, PT, -R16, RZ, RZ ;  /* 0x000000ff10027210 */ /* 0x000fe20007ffe1ff */
[----:B------:R-:W-:Y:S02]  /*13f0*/  @!P1 IMAD R5, R6, R10, R16 ;  /* 0x0000000a06059224 */ /* 0x000fe400078e0210 */
[----:B------:R-:W-:Y:S02]  /*1400*/  @!P1 IMAD.MOV.U32 R16, RZ, RZ, R3 ;  /* 0x000000ffff109224 */ /* 0x000fe400078e0003 */
[----:B------:R-:W-:-:S02]  /*1410*/  IMAD R2, R9, R2, R15 ;  /* 0x0000000209027224 */ /* 0x000fc400078e020f */
[----:B------:R-:W-:Y:S02]  /*1420*/  IMAD R14, R5, R4, R7 ;  /* 0x00000004050e7224 */ /* 0x000fe400078e0207 */
[----:B------:R-:W-:Y:S02]  /*1430*/  IMAD R15, R16, R9, R2 ;  /* 0x00000009100f7224 */ /* 0x000fe400078e0202 */
.L_x_16:
[----:B------:R-:W1:Y:S01]  /*1440*/  LDCU UR4, c[0x0][0xb30] ;  /* 0x00016600ff0477ac */ /* 0x000e620008000800 */
[----:B------:R-:W2:Y:S08]  /*1450*/  S2UR UR37, SR_CgaCtaId ;  /* 0x00000000002579c3 */ /* 0x000eb00000008800 */
[----:B------:R-:W3:Y:S01]  /*1460*/  LDC R40, c[0x0][0xb24] ;  /* 0x0002c900ff287b82 */ /* 0x000ee20000000800 */
[----:B-1----:R-:W-:-:S09]  /*1470*/  UISETP.NE.AND UP1, UPT, UR4, 0x1, UPT ;  /* 0x000000010400788c */ /* 0x002fd2000bf25270 */
[----:B--2---:R-:W-:Y:S05]  /*1480*/  BRA.U UP1, `(.L_x_17) ;  /* 0x0000000101407547 */ /* 0x004fea000b800000 */
[----:B------:R-:W1:Y:S08]  /*1490*/  LDC.64 R4, c[0x0][0xb10] ;  /* 0x0002c400ff047b82 */ /* 0x000e700000000a00 */
[----:B------:R-:W2:Y:S08]  /*14a0*/  LDC.64 R2, c[0x0][0xb18] ;  /* 0x0002c600ff027b82 */ /* 0x000eb00000000a00 */
[----:B------:R-:W4:Y:S08]  /*14b0*/  LDC R6, c[0x0][0xb20] ;  /* 0x0002c800ff067b82 */ /* 0x000f300000000800 */
[----:B------:R-:W3:Y:S01]  /*14c0*/  LDC R7, c[0x0][0xb0c] ;  /* 0x0002c300ff077b82 */ /* 0x000ee20000000800 */
[----:B-1----:R-:W-:-:S05]  /*14d0*/  IMAD.HI.U32 R4, R15, R4, RZ ;  /* 0x000000040f047227 */ /* 0x002fca00078e00ff */
[----:B------:R-:W-:Y:S01]  /*14e0*/  SHF.R.U32.HI R4, RZ, R5, R4 ;  /* 0x00000005ff047219 */ /* 0x000fe20000011604 */
[----:B--2---:R-:W-:Y:S01]  /*14f0*/  IMAD.HI.U32 R3, R14, R3, RZ ;  /* 0x000000030e037227 */ /* 0x004fe200078e00ff */
[----:B------:R-:W-:-:S04]  /*1500*/  ISETP.NE.AND P0, PT, R2, 0x1, PT ;  /* 0x000000010200780c */ /* 0x000fc80003f05270 */
[----:B----4-:R-:W-:-:S04]  /*1510*/  SHF.R.U32.HI R3, RZ, R6, R3 ;  /* 0x00000006ff037219 */ /* 0x010fc80000011603 */
[----:B------:R-:W-:Y:S02]  /*1520*/  SEL R3, R14, R3, !P0 ;  /* 0x000000030e037207 */ /* 0x000fe40004000000 */
[----:B---3--:R-:W-:-:S04]  /*1530*/  ISETP.NE.AND P1, PT, R7, 0x1, PT ;  /* 0x000000010700780c */ /* 0x008fc80003f25270 */
[----:B------:R-:W-:-:S05]  /*1540*/  SEL R4, R15, R4, !P1 ;  /* 0x000000040f047207 */ /* 0x000fca0004800000 */
[----:B------:R-:W-:Y:S02]  /*1550*/  IMAD.IADD R5, R3, 0x1, -R4 ;  /* 0x0000000103057824 */ /* 0x000fe400078e0a04 */
[----:B------:R-:W-:Y:S02]  /*1560*/  IMAD.IADD R3, R4, 0x1, -R3 ;  /* 0x0000000104037824 */ /* 0x000fe400078e0a03 */
[----:B------:R-:W-:Y:S02]  /*1570*/  IMAD R15, R5, R7, R15 ;  /* 0x00000007050f7224 */ /* 0x000fe400078e020f */
[----:B------:R-:W-:-:S07]  /*1580*/  IMAD R14, R3, R2, R14 ;  /* 0x00000002030e7224 */ /* 0x000fce00078e020e */
.L_x_17:
[----:B------:R-:W-:Y:S01]  /*1590*/  BAR.SYNC.DEFER_BLOCKING 0x0 ;  /* 0x0000000000007b1d */ /* 0x000fe20000010000 */
[----:B------:R-:W-:Y:S01]  /*15a0*/  UISETP.NE.AND UP1, UPT, UR8, 0x2, UPT ;  /* 0x000000020800788c */ /* 0x000fe2000bf25270 */
[----:B------:R-:W-:Y:S02]  /*15b0*/  ISETP.NE.OR P5, PT, R0, 0x2, !P5 ;  /* 0x000000020000780c */ /* 0x000fe40006fa5670 */
[----:B------:R-:W-:-:S06]  /*15c0*/  LOP3.LUT R2, R108, 0x1f, RZ, 0xc0, !PT ;  /* 0x0000001f6c027812 */ /* 0x000fcc00078ec0ff */
[----:B------:R-:W-:Y:S05]  /*15d0*/  BRA.U UP1, `(.L_x_18) ;  /* 0x0000001901cc7547 */ /* 0x000fea000b800000 */
[----:B------:R-:W1:Y:S01]  /*15e0*/  LDCU UR13, c[0x0][0x38c] ;  /* 0x00007180ff0d77ac */ /* 0x000e620008000800 */
[----:B------:R-:W2:Y:S01]  /*15f0*/  LDC R8, c[0x0][0x370] ;  /* 0x0000dc00ff087b82 */ /* 0x000ea20000000800 */
[----:B------:R-:W-:Y:S01]  /*1600*/  PLOP3.LUT P1, PT, PT, PT, UP2, 0x80, 0x8 ;  /* 0x000000000008781c */ /* 0x000fe20003f2f028 */
[----:B------:R-:W-:Y:S01]  /*1610*/  IMAD.MOV.U32 R17, RZ, RZ, 0x1 ;  /* 0x00000001ff117424 */ /* 0x000fe200078e00ff */
[----:B------:R-:W-:Y:S01]  /*1620*/  ISETP.EQ.OR P4, PT, R2, RZ, P5 ;  /* 0x000000ff0200720c */ /* 0x000fe20002f82670 */
[----:B------:R-:W-:Y:S01]  /*1630*/  IMAD.MOV.U32 R16, RZ, RZ, RZ ;  /* 0x000000ffff107224 */ /* 0x000fe200078e00ff */
[----:B------:R-:W-:Y:S02]  /*1640*/  PLOP3.LUT P1, PT, P1, PT, PT, 0x8, 0x80 ;  /* 0x000000000080781c */ /* 0x000fe40000f2e170 */
[----:B------:R-:W-:Y:S01]  /*1650*/  CS2R R12, SRZ ;  /* 0x00000000000c7805 */ /* 0x000fe2000001ff00 */
[----:B------:R-:W-:Y:S01]  /*1660*/  IMAD.MOV.U32 R11, RZ, RZ, 0x1 ;  /* 0x00000001ff0b7424 */ /* 0x000fe200078e00ff */
[----:B------:R-:W4:Y:S01]  /*1670*/  LDC R0, c[0x0][0x374] ;  /* 0x0000dd00ff007b82 */ /* 0x000f220000000800 */
[----:B------:R-:W2:Y:S01]  /*1680*/  LDCU.64 UR22, c[0x0][0x348] ;  /* 0x00006900ff1677ac */ /* 0x000ea20008000a00 */
[----:B------:R-:W-:Y:S01]  /*1690*/  UMOV UR6, URZ ;  /* 0x000000ff00067c82 */ /* 0x000fe20008000000 */
[----:B-1----:R-:W-:-:S04]  /*16a0*/  UIADD3 UR5, UPT, UPT, UR13, 0x1f, URZ ;  /* 0x0000001f0d057890 */ /* 0x002fc8000fffe0ff */
[----:B------:R-:W-:-:S04]  /*16b0*/  USHF.R.S32.HI UR4, URZ, 0x1f, UR5 ;  /* 0x0000001fff047899 */ /* 0x000fc80008011405 */
[----:B------:R-:W-:-:S04]  /*16c0*/  ULEA.HI UR4, UR4, UR5, URZ, 0x5 ;  /* 0x0000000504047291 */ /* 0x000fc8000f8f28ff */
[----:B------:R-:W-:Y:S02]  /*16d0*/  USHF.R.S32.HI UR15, URZ, 0x5, UR4 ;  /* 0x00000005ff0f7899 */ /* 0x000fe40008011404 */
[----:B------:R-:W-:Y:S02]  /*16e0*/  UIADD3 UR4, UPT, UPT, UR13, -0x1, URZ ;  /* 0xffffffff0d047890 */ /* 0x000fe4000fffe0ff */
[----:B------:R-:W-:Y:S02]  /*16f0*/  UISETP.LT.U32.AND UP0, UPT, UR15, 0x14, UPT ;  /* 0x000000140f00788c */ /* 0x000fe4000bf01070 */
[----:B------:R-:W-:Y:S02]  /*1700*/  UISETP.GE.U32.AND UP1, UPT, UR4, -0x3f, UPT ;  /* 0xffffffc10400788c */ /* 0x000fe4000bf26070 */
[----:B------:R-:W-:Y:S02]  /*1710*/  USEL UR14, UR15, 0x14, UP0 ;  /* 0x000000140f0e7887 */ /* 0x000fe40008000000 */
[----:B------:R-:W-:-:S02]  /*1720*/  UIADD3 UR13, UPT, UPT, UR13, 0x3e, URZ ;  /* 0x0000003e0d0d7890 */ /* 0x000fc4000fffe0ff */
[----:B------:R-:W-:Y:S02]  /*1730*/  UIADD3 UR5, UPT, UPT, UR14, -0x1, URZ ;  /* 0xffffffff0e057890 */ /* 0x000fe4000fffe0ff */
[----:B------:R-:W-:-:S03]  /*1740*/  UIADD3 UR7, UPT, UPT, UR15, -UR14, URZ ;  /* 0x8000000e0f077290 */ /* 0x000fc6000fffe0ff */
[----:B------:R-:W-:-:S04]  /*1750*/  @UP1 UIADD3 UR5, UPT, UPT, UR14, URZ, URZ ;  /* 0x000000ff0e051290 */ /* 0x000fc8000fffe0ff */
[----:B--2---:R-:W-:-:S12]  /*1760*/  UIADD3 UR5, UPT, UPT, UR5, 0x1, URZ ;  /* 0x0000000105057890 */ /* 0x004fd8000fffe0ff */
.L_x_36:
[----:B------:R-:W-:Y:S01]  /*1770*/  UISETP.NE.AND UP0, UPT, UR37, URZ, UPT ;  /* 0x000000ff2500728c */ /* 0x000fe2000bf05270 */
[----:B------:R-:W1:Y:S08]  /*1780*/  S2UR UR37, SR_CgaCtaId ;  /* 0x00000000002579c3 */ /* 0x000e700000008800 */
[----:B------:R-:W-:Y:S05]  /*1790*/  BRA.U UP0, `(.L_x_19) ;  /* 0x0000000100347547 */ /* 0x000fea000b800000 */
[----:B------:R-:W2:Y:S01]  /*17a0*/  S2R R2, SR_CgaCtaId ;  /* 0x0000000000027919 */ /* 0x000ea20000008800 */
[----:B------:R-:W-:-:S04]  /*17b0*/  MOV R3, 0x400 ;  /* 0x0000040000037802 */ /* 0x000fc80000000f00 */
[----:B--2---:R-:W-:Y:S02]  /*17c0*/  LEA R2, R2, R3, 0x18 ;  /* 0x0000000302027211 */ /* 0x004fe400078ec0ff */
[----:B------:R-:W-:-:S03]  /*17d0*/  SHF.L.U32 R3, R11, 0x1f, RZ ;  /* 0x0000001f0b037819 */ /* 0x000fc600000006ff */
[----:B------:R-:W-:-:S04]  /*17e0*/  IMAD R2, R12, 0x8, R2 ;  /* 0x000000080c027824 */ /* 0x000fc800078e0202 */
[----:B------:R-:W2:Y:S02]  /*17f0*/  SYNCS.PHASECHK.TRANS64.TRYWAIT P0, [R2+URZ+0x200], R3 ;  /* 0x00020003020075a7 */ /* 0x000ea400080011ff */
[----:B--2---:R-:W-:Y:S05]  /*1800*/  @!P0 BRA `(.L_x_20) ;  /* 0x0000008000a08947 */ /* 0x004fea0003800000 */
.L_x_142:
[----:B------:R-:W-:Y:S01]  /*1810*/  VIADD R12, R12, 0x1 ;  /* 0x000000010c0c7836 */ /* 0x000fe20000000000 */
[----:B------:R2:W-:Y:S04]  /*1820*/  SYNCS.ARRIVE.TRANS64.A1T0 RZ, [R2+URZ+0x1f0], RZ ;  /* 0x0001f0ff02ff79a7 */ /* 0x0005e800081000ff */
[----:B------:R-:W-:-:S04]  /*1830*/  ISETP.NE.AND P0, PT, R12, 0x2, PT ;  /* 0x000000020c00780c */ /* 0x000fc80003f05270 */
[----:B------:R-:W-:Y:S02]  /*1840*/  SEL R12, R12, RZ, P0 ;  /* 0x000000ff0c0c7207 */ /* 0x000fe40000000000 */
[----:B--2---:R-:W-:-:S04]  /*1850*/  SEL R2, RZ, 0x1, P0 ;  /* 0x00000001ff027807 */ /* 0x004fc80000000000 */
[----:B------:R-:W-:-:S07]  /*1860*/  LOP3.LUT R11, R11, R2, RZ, 0x3c, !PT ;  /* 0x000000020b0b7212 */ /* 0x000fce00078e3cff */
.L_x_19:
[----:B------:R-:W-:Y:S01]  /*1870*/  UMOV UR4, 0x400 ;  /* 0x0000040000047882 */ /* 0x000fe20000000000 */
[----:B------:R-:W-:Y:S01]  /*1880*/  SHF.L.U32 R2, R17, 0x1f, RZ ;  /* 0x0000001f11027819 */ /* 0x000fe200000006ff */
[----:B-1----:R-:W-:Y:S01]  /*1890*/  ULEA UR4, UR37, UR4, 0x18 ;  /* 0x0000000425047291 */ /* 0x002fe2000f8ec0ff */
[----:B------:R-:W-:Y:S01]  /*18a0*/  R2UR UR35, R15 ;  /* 0x000000000f2372ca */ /* 0x000fe200000e0000 */
[----:B------:R-:W-:Y:S01]  /*18b0*/  UISETP.GE.U32.AND UP0, UPT, UR13, 0x3f, UPT ;  /* 0x0000003f0d00788c */ /* 0x000fe2000bf06070 */
[----:B------:R-:W-:Y:S01]  /*18c0*/  R2UR UR18, R14 ;  /* 0x000000000e1272ca */ /* 0x000fe200000e0000 */
[----:B------:R-:W-:Y:S01]  /*18d0*/  ULEA UR8, UR6, UR4, 0x3 ;  /* 0x0000000406087291 */ /* 0x000fe2000f8e18ff */
[----:B------:R-:W-:-:S08]  /*18e0*/  UMOV UR21, URZ ;  /* 0x000000ff00157c82 */ /* 0x000fd00008000000 */
[----:B------:R1:W2:Y:S01]  /*18f0*/  SYNCS.PHASECHK.TRANS64.TRYWAIT P0, [UR8+0xa0], R2 ;  /* 0x0000a002ff0075a7 */ /* 0x0002a20008001108 */
[----:B------:R-:W-:Y:S02]  /*1900*/  USHF.L.U32 UR35, UR35, 0x6, URZ ;  /* 0x0000000623237899 */ /* 0x000fe400080006ff */
[----:B------:R-:W-:Y:S01]  /*1910*/  USHF.L.U32 UR18, UR18, 0x8, URZ ;  /* 0x0000000812127899 */ /* 0x000fe200080006ff */
[----:B------:R-:W-:Y:S11]  /*1920*/  BRA.U !UP0, `(.L_x_21) ;  /* 0x0000000108c07547 */ /* 0x000ff6000b800000 */
[----:B------:R-:W-:Y:S01]  /*1930*/  UIADD3 UR10, UPT, UPT, UR18, 0x80, URZ ;  /* 0x00000080120a7890 */ /* 0x000fe2000fffe0ff */
[----:B------:R-:W-:Y:S01]  /*1940*/  UMOV UR24, URZ ;  /* 0x000000ff00187c82 */ /* 0x000fe20008000000 */
[----:B------:R-:W-:-:S10]  /*1950*/  UMOV UR25, UR6 ;  /* 0x0000000600197c82 */ /* 0x000fd40008000000 */
.L_x_26:
[----:B-1----:R-:W-:Y:S01]  /*1960*/  ULEA UR33, UR25, UR4, 0x3 ;  /* 0x0000000419217291 */ /* 0x002fe2000f8e18ff */
[----:B--2---:R-:W-:Y:S01]  /*1970*/  @!P5 MOV R3, 0x2800 ;  /* 0x000028000003d802 */ /* 0x004fe20000000f00 */
[----:B--2---:R-:W-:Y:S10]  /*1980*/  @P0 BRA `(.L_x_22) ;  /* 0x00000000000c0947 */ /* 0x004ff40003800000 */
[----:B------:R-:W-:-:S04]  /*1990*/  SHF.L.U32 R4, R17, 0x1f, RZ ;  /* 0x0000001f11047819 */ /* 0x000fc800000006ff */
[----:B------:R-:W2:Y:S02]  /*19a0*/  SYNCS.PHASECHK.TRANS64.TRYWAIT P0, [UR33+0xa0], R4 ;  /* 0x0000a004ff0075a7 */ /* 0x000ea40008001121 */
[----:B--2---:R-:W-:Y:S05]  /*19b0*/  @!P0 BRA `(.L_x_23) ;  /* 0x0000008000488947 */ /* 0x004fea0003800000 */
.L_x_22:
[----:B------:R2:W-:Y:S01]  /*19c0*/  @!P5 SYNCS.ARRIVE.TRANS64 RZ, [UR33], R3 ;  /* 0x00000003ffffd9a7 */ /* 0x0005e20008000021 */
[----:B------:R-:W-:Y:S04]  /*19d0*/  BSSY.RECONVERGENT B0, `(.L_x_24) ;  /* 0x0000003000007945 */ /* 0x000fe80003800200 */
[----:B------:R-:W-:Y:S05]  /*19e0*/  @P4 BRA `(.L_x_25) ;  /* 0x0000000000044947 */ /* 0x000fea0003800000 */
[----:B------:R-:W-:Y:S05]  /*19f0*/  BPT.TRAP 0x1 ;  /* 0x000000040000795c */ /* 0x000fea0000300000 */
.L_x_25:
[----:B------:R-:W-:Y:S05]  /*1a00*/  BSYNC.RECONVERGENT B0 ;  /* 0x0000000000007941 */ /* 0x000fea0003800200 */
.L_x_24:
[----:B------:R-:W-:Y:S02]  /*1a10*/  UIADD3 UR6, UPT, UPT, UR25, 0x1, URZ ;  /* 0x0000000119067890 */ /* 0x000fe4000fffe0ff */
[----:B------:R-:W-:Y:S02]  /*1a20*/  ULEA UR32, UR25, UR4, 0xb ;  /* 0x0000000419207291 */ /* 0x000fe4000f8e58ff */
[----:B------:R-:W-:Y:S02]  /*1a30*/  UISETP.NE.AND UP0, UPT, UR6, 0x14, UPT ;  /* 0x000000140600788c */ /* 0x000fe4000bf05270 */
[----:B------:R-:W-:Y:S02]  /*1a40*/  UIADD3 UR30, UP1, UPT, UR22, 0x80, URZ ;  /* 0x00000080161e7890 */ /* 0x000fe4000ff3e0ff */
[----:B------:R-:W-:Y:S02]  /*1a50*/  USEL UR9, URZ, 0x1, UP0 ;  /* 0x00000001ff097887 */ /* 0x000fe40008000000 */
[----:B------:R-:W-:-:S02]  /*1a60*/  USEL UR6, UR6, URZ, UP0 ;  /* 0x000000ff06067287 */ /* 0x000fc40008000000 */
[----:B------:R-:W-:Y:S02]  /*1a70*/  UIADD3 UR28, UP0, UPT, UR22, 0x180, URZ ;  /* 0x00000180161c7890 */ /* 0x000fe4000ff1e0ff */
[----:B------:R-:W-:Y:S01]  /*1a80*/  ULEA UR8, UR6, UR4, 0x3 ;  /* 0x0000000406087291 */ /* 0x000fe2000f8e18ff */
[----:B------:R-:W-:Y:S01]  /*1a90*/  LOP3.LUT R17, R17, UR9, RZ, 0x3c, !PT ;  /* 0x0000000911117c12 */ /* 0x000fe2000f8e3cff */
[----:B------:R-:W-:Y:S02]  /*1aa0*/  USHF.L.U32 UR34, UR24, 0x5, URZ ;  /* 0x0000000518227899 */ /* 0x000fe400080006ff */
[----:B------:R-:W-:Y:S01]  /*1ab0*/  UIADD3.X UR31, UPT, UPT, URZ, UR23, URZ, UP1, !UPT ;  /* 0x00000017ff1f7290 */ /* 0x000fe20008ffe4ff */
[----:B-1----:R-:W-:Y:S01]  /*1ac0*/  SHF.L.U32 R2, R17, 0x1f, RZ ;  /* 0x0000001f11027819 */ /* 0x002fe200000006ff */
[----:B------:R-:W-:Y:S02]  /*1ad0*/  UIADD3 UR32, UPT, UPT, UR32, 0x6600, URZ ;  /* 0x0000660020207890 */ /* 0x000fe4000fffe0ff */
[----:B------:R-:W-:Y:S01]  /*1ae0*/  UIADD3.X UR29, UPT, UPT, URZ, UR23, URZ, UP0, !UPT ;  /* 0x00000017ff1d7290 */ /* 0x000fe200087fe4ff */
[----:B------:R1:W1:Y:S01]  /*1af0*/  SYNCS.PHASECHK.TRANS64.TRYWAIT P0, [UR8+0xa0], R2 ;  /* 0x0000a002ff0075a7 */ /* 0x0002620008001108 */
[----:B------:R-:W-:Y:S01]  /*1b00*/  ULEA UR8, UR25, UR4, 0xd ;  /* 0x0000000419087291 */ /* 0x000fe2000f8e68ff */
[----:B------:R-:W-:Y:S01]  /*1b10*/  UMOV UR26, 0x0 ;  /* 0x00000000001a7882 */ /* 0x000fe20000000000 */
[----:B------:R-:W-:-:S02]  /*1b20*/  UMOV UR27, 0x10000000 ;  /* 0x10000000001b7882 */ /* 0x000fc40000000000 */
[----:B------:R-:W-:Y:S01]  /*1b30*/  UIADD3 UR16, UPT, UPT, UR8, 0x10600, URZ ;  /* 0x0001060008107890 */ /* 0x000fe2000fffe0ff */
[----:B------:R1:W-:Y:S01]  /*1b40*/  UTMALDG.3D [UR32], [UR30], desc[UR26] ;  /* 0x00001a201e0075b4 */ /* 0x0003e20008011000 */
[----:B------:R-:W-:Y:S01]  /*1b50*/  UIADD3 UR8, UPT, UPT, UR8, 0x11600, URZ ;  /* 0x0001160008087890 */ /* 0x000fe2000fffe0ff */
[----:B------:R-:W-:Y:S01]  /*1b60*/  UMOV UR17, UR33 ;  /* 0x0000002100117c82 */ /* 0x000fe20008000000 */
[----:B------:R-:W-:Y:S01]  /*1b70*/  UMOV UR20, UR36 ;  /* 0x0000002400147c82 */ /* 0x000fe20008000000 */
[----:B------:R-:W-:Y:S01]  /*1b80*/  UMOV UR19, UR34 ;  /* 0x0000002200137c82 */ /* 0x000fe20008000000 */
[----:B------:R-:W-:Y:S01]  /*1b90*/  UMOV UR12, UR36 ;  /* 0x00000024000c7c82 */ /* 0x000fe20008000000 */
[----:B------:R-:W-:Y:S01]  /*1ba0*/  UMOV UR9, UR33 ;  /* 0x0000002100097c82 */ /* 0x000fe20008000000 */
[----:B------:R-:W-:Y:S01]  /*1bb0*/  UMOV UR11, UR34 ;  /* 0x00000022000b7c82 */ /* 0x000fe20008000000 */
[----:B------:R1:W-:Y:S01]  /*1bc0*/  UTMALDG.3D [UR16], [UR28], desc[UR26] ;  /* 0x00001a101c0075b4 */ /* 0x0003e20008011000 */
[----:B------:R-:W-:Y:S01]  /*1bd0*/  UIADD3 UR24, UPT, UPT, UR24, 0x1, URZ ;  /* 0x0000000118187890 */ /* 0x000fe2000fffe0ff */
[----:B------:R-:W-:Y:S01]  /*1be0*/  UMOV UR21, UR5 ;  /* 0x0000000500157c82 */ /* 0x000fe20008000000 */
[----:B------:R-:W-:-:S02]  /*1bf0*/  UMOV UR25, UR6 ;  /* 0x0000000600197c82 */ /* 0x000fc40008000000 */
[----:B------:R-:W-:Y:S01]  /*1c00*/  UISETP.NE.AND UP0, UPT, UR24, UR5, UPT ;  /* 0x000000051800728c */ /* 0x000fe2000bf05270 */
[----:B------:R1:W-:Y:S08]  /*1c10*/  UTMALDG.3D [UR8], [UR28], desc[UR26] ;  /* 0x00001a081c0075b4 */ /* 0x0003f00008011000 */
[----:B------:R-:W-:Y:S05]  /*1c20*/  BRA.U UP0, `(.L_x_26) ;  /* 0xfffffffd004c7547 */ /* 0x000fea000b83ffff */
.L_x_21:
[----:B-1----:R-:W-:Y:S01]  /*1c30*/  ULEA UR8, UR6, UR4, 0x3 ;  /* 0x0000000406087291 */ /* 0x002fe2000f8e18ff */
[----:B------:R-:W-:Y:S01]  /*1c40*/  SHF.L.U32 R2, R17, 0x1f, RZ ;  /* 0x0000001f11027819 */ /* 0x000fe200000006ff */
[----:B------:R-:W-:Y:S01]  /*1c50*/  @!P1 SYNCS.ARRIVE.TRANS64.A1T0 RZ, [UR4+0x188], RZ ;  /* 0x000188ffffff99a7 */ /* 0x000fe20008100004 */
[----:B------:R-:W-:-:S06]  /*1c60*/  UISETP.GT.AND UP0, UPT, UR15, UR14, UPT ;  /* 0x0000000e0f00728c */ /* 0x000fcc000bf04270 */
[----:B--2---:R1:W2:Y:S03]  /*1c70*/  SYNCS.PHASECHK.TRANS64.TRYWAIT P0, [UR8+0xa0], R2 ;  /* 0x0000a002ff0075a7 */ /* 0x0042a60008001108 */
[----:B------:R-:W-:Y:S05]  /*1c80*/  BRA.U !UP0, `(.L_x_27) ;  /* 0x0000000108c47547 */ /* 0x000fea000b800000 */
[----:B------:R-:W-:Y:S02]  /*1c90*/  UIADD3 UR29, UPT, UPT, UR7, UR21, URZ ;  /* 0x00000015071d7290 */ /* 0x000fe4000fffe0ff */
[----:B------:R-:W-:Y:S01]  /*1ca0*/  UIADD3 UR10, UPT, UPT, UR18, 0x80, URZ ;  /* 0x00000080120a7890 */ /* 0x000fe2000fffe0ff */
[----:B------:R-:W-:-:S11]  /*1cb0*/  UMOV UR34, UR6 ;  /* 0x0000000600227c82 */ /* 0x000fd60008000000 */
.L_x_32:
[----:B-1----:R-:W-:Y:S01]  /*1cc0*/  ULEA UR25, UR34, UR4, 0x3 ;  /* 0x0000000422197291 */ /* 0x002fe2000f8e18ff */
[----:B--2---:R-:W-:Y:S01]  /*1cd0*/  @!P5 MOV R3, 0x2800 ;  /* 0x000028000003d802 */ /* 0x004fe20000000f00 */
[----:B--2---:R-:W-:Y:S10]  /*1ce0*/  @P0 BRA `(.L_x_28) ;  /* 0x00000000000c0947 */ /* 0x004ff40003800000 */
[----:B------:R-:W-:-:S04]  /*1cf0*/  SHF.L.U32 R4, R17, 0x1f, RZ ;  /* 0x0000001f11047819 */ /* 0x000fc800000006ff */
[----:B------:R-:W2:Y:S02]  /*1d00*/  SYNCS.PHASECHK.TRANS64.TRYWAIT P0, [UR25+0xa0], R4 ;  /* 0x0000a004ff0075a7 */ /* 0x000ea40008001119 */
[----:B--2---:R-:W-:Y:S05]  /*1d10*/  @!P0 BRA `(.L_x_29) ;  /* 0x0000007c00888947 */ /* 0x004fea0003800000 */
.L_x_28:
[----:B------:R2:W-:Y:S01]  /*1d20*/  @!P5 SYNCS.ARRIVE.TRANS64 RZ, [UR25], R3 ;  /* 0x00000003ffffd9a7 */ /* 0x0005e20008000019 */
[----:B------:R-:W-:Y:S04]  /*1d30*/  BSSY.RECONVERGENT B0, `(.L_x_30) ;  /* 0x0000003000007945 */ /* 0x000fe80003800200 */
[----:B------:R-:W-:Y:S05]  /*1d40*/  @P4 BRA `(.L_x_31) ;  /* 0x0000000000044947 */ /* 0x000fea0003800000 */
[----:B------:R-:W-:Y:S05]  /*1d50*/  BPT.TRAP 0x1 ;  /* 0x000000040000795c */ /* 0x000fea0000300000 */
.L_x_31:
[----:B------:R-:W-:Y:S05]  /*1d60*/  BSYNC.RECONVERGENT B0 ;  /* 0x0000000000007941 */ /* 0x000fea0003800200 */
.L_x_30:
        /* <DEDUP_REMOVED lines=10> */
[----:B------:R-:W-:Y:S01]  /*1e10*/  UIADD3 UR24, UPT, UPT, UR24, 0x6600, URZ ;  /* 0x0000660018187890 */ /* 0x000fe2000fffe0ff */
[----:B-1----:R-:W-:Y:S01]  /*1e20*/  SHF.L.U32 R2, R17, 0x1f, RZ ;  /* 0x0000001f11027819 */ /* 0x002fe200000006ff */
[----:B------:R-:W-:Y:S02]  /*1e30*/  UIADD3.X UR39, UPT, UPT, URZ, UR23, URZ, UP1, !UPT ;  /* 0x00000017ff277290 */ /* 0x000fe40008ffe4ff */
[----:B------:R-:W-:Y:S01]  /*1e40*/  UIADD3.X UR33, UPT, UPT, URZ, UR23, URZ, UP0, !UPT ;  /* 0x00000017ff217290 */ /* 0x000fe200087fe4ff */
[----:B------:R1:W1:Y:S01]  /*1e50*/  SYNCS.PHASECHK.TRANS64.TRYWAIT P0, [UR8+0xa0], R2 ;  /* 0x0000a002ff0075a7 */ /* 0x0002620008001108 */
[----:B------:R-:W-:Y:S01]  /*1e60*/  ULEA UR8, UR34, UR4, 0xd ;  /* 0x0000000422087291 */ /* 0x000fe2000f8e68ff */
[----:B------:R-:W-:Y:S01]  /*1e70*/  UMOV UR30, 0x0 ;  /* 0x00000000001e7882 */ /* 0x000fe20000000000 */
[----:B------:R-:W-:-:S02]  /*1e80*/  UMOV UR31, 0x10000000 ;  /* 0x10000000001f7882 */ /* 0x000fc40000000000 */
[----:B------:R-:W-:Y:S02]  /*1e90*/  UIADD3 UR16, UPT, UPT, UR8, 0x10600, URZ ;  /* 0x0001060008107890 */ /* 0x000fe4000fffe0ff */
[----:B------:R-:W-:Y:S01]  /*1ea0*/  UIADD3 UR8, UPT, UPT, UR8, 0x11600, URZ ;  /* 0x0001160008087890 */ /* 0x000fe2000fffe0ff */
[----:B------:R-:W-:Y:S01]  /*1eb0*/  UMOV UR27, UR35 ;  /* 0x00000023001b7c82 */ /* 0x000fe20008000000 */
[----:B------:R-:W-:Y:S01]  /*1ec0*/  UMOV UR28, UR36 ;  /* 0x00000024001c7c82 */ /* 0x000fe20008000000 */
[----:B------:R-:W-:Y:S01]  /*1ed0*/  UMOV UR17, UR25 ;  /* 0x0000001900117c82 */ /* 0x000fe20008000000 */
[----:B------:R-:W-:Y:S01]  /*1ee0*/  UMOV UR20, UR36 ;  /* 0x0000002400147c82 */ /* 0x000fe20008000000 */
[----:B------:R-:W-:Y:S01]  /*1ef0*/  UMOV UR19, UR26 ;  /* 0x0000001a00137c82 */ /* 0x000fe20008000000 */
[----:B------:R-:W-:Y:S01]  /*1f00*/  UMOV UR12, UR36 ;  /* 0x00000024000c7c82 */ /* 0x000fe20008000000 */
[----:B------:R-:W-:Y:S01]  /*1f10*/  UMOV UR9, UR25 ;  /* 0x0000001900097c82 */ /* 0x000fe20008000000 */
[----:B------:R1:W-:Y:S01]  /*1f20*/  UTMALDG.3D [UR24], [UR38], desc[UR30] ;  /* 0x00001e18260075b4 */ /* 0x0003e20008011000 */
[----:B------:R-:W-:Y:S01]  /*1f30*/  UMOV UR11, UR26 ;  /* 0x0000001a000b7c82 */ /* 0x000fe20008000000 */
[----:B------:R-:W-:Y:S01]  /*1f40*/  UIADD3 UR21, UPT, UPT, UR21, 0x1, URZ ;  /* 0x0000000115157890 */ /* 0x000fe2000fffe0ff */
[----:B------:R-:W-:-:S03]  /*1f50*/  UMOV UR34, UR6 ;  /* 0x0000000600227c82 */ /* 0x000fc60008000000 */
[----:B------:R-:W-:Y:S01]  /*1f60*/  UISETP.NE.AND UP0, UPT, UR21, UR29, UPT ;  /* 0x0000001d1500728c */ /* 0x000fe2000bf05270 */
[----:B------:R1:W-:Y:S01]  /*1f70*/  UTMALDG.3D [UR16], [UR32], desc[UR30] ;  /* 0x00001e10200075b4 */ /* 0x0003e20008011000 */
[----:B------:R1:W-:Y:S07]  /*1f80*/  UTMALDG.3D [UR8], [UR32], desc[UR30] ;  /* 0x00001e08200075b4 */ /* 0x0003ee0008011000 */
[----:B------:R-:W-:Y:S05]  /*1f90*/  BRA.U UP0, `(.L_x_32) ;  /* 0xfffffffd00487547 */ /* 0x000fea000b83ffff */
.L_x_27:
[C---:B-1----:R-:W-:Y:S01]  /*1fa0*/  LEA R2, R16.reuse, UR4, 0x3 ;  /* 0x0000000410027c11 */ /* 0x042fe2000f8e18ff */
[----:B------:R-:W-:Y:S01]  /*1fb0*/  NOP ;  /* 0x0000000000007918 */ /* 0x000fe20000000000 */
[----:B--2---:R-:W-:Y:S02]  /*1fc0*/  SHF.L.U32 R3, R13, 0x1f, RZ ;  /* 0x0000001f0d037819 */ /* 0x004fe400000006ff */
[----:B------:R-:W-:Y:S02]  /*1fd0*/  LEA R4, R16, UR4, 0x4 ;  /* 0x0000000410047c11 */ /* 0x000fe4000f8e20ff */
[----:B------:R-:W1:Y:S02]  /*1fe0*/  SYNCS.PHASECHK.TRANS64.TRYWAIT P0, [R2+URZ+0x190], R3 ;  /* 0x00019003020075a7 */ /* 0x000e6400080011ff */
[----:B-1----:R-:W-:Y:S05]  /*1ff0*/  @!P0 BRA `(.L_x_33) ;  /* 0x0000007800e88947 */ /* 0x002fea0003800000 */
.L_x_145:
[----:B------:R-:W2:Y:S01]  /*2000*/  LDS.128 R4, [R4+0x220] ;  /* 0x0002200004047984 */ /* 0x000ea20000000c00 */
[----:B---3--:R-:W-:Y:S01]  /*2010*/  ISETP.GE.AND P0, PT, R40, 0x1, PT ;  /* 0x000000012800780c */ /* 0x008fe20003f06270 */
[----:B-1----:R-:W-:Y:S01]  /*2020*/  VIADD R2, R2, 0x1a0 ;  /* 0x000001a002027836 */ /* 0x002fe20000000000 */
[----:B------:R-:W-:Y:S01]  /*2030*/  @!PT LDS RZ, [RZ] ;  /* 0x00000000fffff984 */ /* 0x000fe20000000800 */
[----:B------:R-:W-:Y:S01]  /*2040*/  @!PT LDS RZ, [RZ] ;  /* 0x00000000fffff984 */ /* 0x000fe20000000800 */
[----:B------:R-:W-:Y:S01]  /*2050*/  @!PT LDS RZ, [RZ] ;  /* 0x00000000fffff984 */ /* 0x000fe20000000800 */
[----:B------:R-:W-:Y:S01]  /*2060*/  @!PT LDS RZ, [RZ] ;  /* 0x00000000fffff984 */ /* 0x000fe20000000800 */
[----:B------:R1:W-:Y:S06]  /*2070*/  MEMBAR.ALL.CTA ;  /* 0x0000000000007992 */ /* 0x0003ec0000008000 */
[----:B-1----:R-:W1:Y:S01]  /*2080*/  FENCE.VIEW.ASYNC.S ;  /* 0x00000000000073c6 */ /* 0x002e620000000000 */
[----:B------:R-:W-:-:S04]  /*2090*/  PRMT R2, RZ, 0x654, R2 ;  /* 0x00000654ff027816 */ /* 0x000fc80000000002 */
[----:B-1----:R1:W-:Y:S01]  /*20a0*/  SYNCS.ARRIVE.TRANS64.RED.A1T0 RZ, [R2+URZ], RZ ;  /* 0x000000ff02ff79a7 */ /* 0x0023e200081004ff */
[----:B--2---:R-:W-:-:S13]  /*20b0*/  LOP3.LUT P2, RZ, R6, 0x1, RZ, 0xc0, !PT ;  /* 0x0000000106ff7812 */ /* 0x004fda000784c0ff */
[----:B------:R-:W-:Y:S01]  /*20c0*/  @P2 SHF.R.U32.HI R3, RZ, 0x10, R5 ;  /* 0x00000010ff032819 */ /* 0x000fe20000011605 */
[----:B------:R-:W-:Y:S01]  /*20d0*/  VOTEU.ANY UP0, P2 ;  /* 0x0000000000ff7886 */ /* 0x000fe20001000100 */
[----:B------:R-:W-:Y:S02]  /*20e0*/  @P2 MOV R10, R4 ;  /* 0x00000004000a2202 */ /* 0x000fe40000000f00 */
[----:B------:R-:W-:Y:S02]  /*20f0*/  @P2 R2UR.BROADCAST UR8, R3 ;  /* 0x00000000030822ca */ /* 0x000fe400008e0000 */
[----:B------:R-:W-:-:S11]  /*2100*/  @P2 LOP3.LUT R9, R5, 0xffff, RZ, 0xc0, !PT ;  /* 0x0000ffff05092812 */ /* 0x000fd600078ec0ff */
[----:B------:R-:W-:Y:S01]  /*2110*/  @UP0 UMOV UR36, UR8 ;  /* 0x0000000800240c82 */ /* 0x000fe20008000000 */
[----:B-1----:R-:W-:Y:S05]  /*2120*/  @!P0 BRA `(.L_x_34) ;  /* 0x0000000000b88947 */ /* 0x002fea0003800000 */
[----:B------:R-:W4:Y:S01]  /*2130*/  LDC.64 R4, c[0x0][0xb18] ;  /* 0x0002c600ff047b82 */ /* 0x000f220000000a00 */
[----:B------:R-:W-:-:S07]  /*2140*/  ISETP.NE.AND P3, PT, R40, 0x1, PT ;  /* 0x000000012800780c */ /* 0x000fce0003f65270 */
[----:B------:R-:W1:Y:S08]  /*2150*/  LDC.64 R6, c[0x0][0xb10] ;  /* 0x0002c400ff067b82 */ /* 0x000e700000000a00 */
[----:B------:R-:W2:Y:S08]  /*2160*/  LDC R14, c[0x0][0xb20] ;  /* 0x0002c800ff0e7b82 */ /* 0x000eb00000000800 */
[----:B------:R-:W3:Y:S01]  /*2170*/  LDC R15, c[0x0][0xb0c] ;  /* 0x0002c300ff0f7b82 */ /* 0x000ee20000000800 */
[----:B----4-:R-:W-:Y:S01]  /*2180*/  IMAD.HI.U32 R19, R0, R5, RZ ;  /* 0x0000000500137227 */ /* 0x010fe200078e00ff */
[----:B------:R-:W-:-:S03]  /*2190*/  ISETP.NE.AND P0, PT, R4, 0x1, PT ;  /* 0x000000010400780c */ /* 0x000fc60003f05270 */
[----:B------:R-:W-:-:S03]  /*21a0*/  IMAD.HI.U32 R5, R9, R5, RZ ;  /* 0x0000000509057227 */ /* 0x000fc600078e00ff */
[----:B------:R-:W4:Y:S01]  /*21b0*/  LDC.64 R2, c[0x0][0xb28] ;  /* 0x0002ca00ff027b82 */ /* 0x000f220000000a00 */
[----:B-1----:R-:W-:-:S04]  /*21c0*/  IMAD.HI.U32 R20, R8, R6, RZ ;  /* 0x0000000608147227 */ /* 0x002fc800078e00ff */
[----:B------:R-:W-:Y:S01]  /*21d0*/  IMAD.HI.U32 R21, R10, R6, RZ ;  /* 0x000000060a157227 */ /* 0x000fe200078e00ff */
[----:B------:R-:W-:Y:S02]  /*21e0*/  SHF.R.U32.HI R20, RZ, R7, R20 ;  /* 0x00000007ff147219 */ /* 0x000fe40000011614 */
[-C--:B--2---:R-:W-:Y:S02]  /*21f0*/  SHF.R.U32.HI R19, RZ, R14.reuse, R19 ;  /* 0x0000000eff137219 */ /* 0x084fe40000011613 */
[----:B------:R-:W-:Y:S02]  /*2200*/  SHF.R.U32.HI R5, RZ, R14, R5 ;  /* 0x0000000eff057219 */ /* 0x000fe40000011605 */
[----:B------:R-:W-:Y:S02]  /*2210*/  SEL R19, R0, R19, !P0 ;  /* 0x0000001300137207 */ /* 0x000fe40004000000 */
[----:B------:R-:W-:Y:S02]  /*2220*/  SHF.R.U32.HI R21, RZ, R7, R21 ;  /* 0x00000007ff157219 */ /* 0x000fe40000011615 */
[----:B---3--:R-:W-:-:S02]  /*2230*/  ISETP.NE.AND P1, PT, R15, 0x1, PT ;  /* 0x000000010f00780c */ /* 0x008fc40003f25270 */
[----:B------:R-:W-:Y:S02]  /*2240*/  SEL R5, R9, R5, !P0 ;  /* 0x0000000509057207 */ /* 0x000fe40004000000 */
[----:B------:R-:W-:Y:S02]  /*2250*/  SEL R20, R8, R20, !P1 ;  /* 0x0000001408147207 */ /* 0x000fe40004800000 */
[----:B------:R-:W-:Y:S01]  /*2260*/  SEL R21, R10, R21, !P1 ;  /* 0x000000150a157207 */ /* 0x000fe20004800000 */
[----:B----4-:R-:W-:-:S04]  /*2270*/  IMAD.HI.U32 R18, R19, R2, RZ ;  /* 0x0000000213127227 */ /* 0x010fc800078e00ff */
        /* <DEDUP_REMOVED lines=10> */
[----:B------:R-:W-:-:S04]  /*2320*/  @!P0 IMAD.HI.U32 R7, R21, R2, RZ ;  /* 0x0000000215078227 */ /* 0x000fc800078e00ff */
[----:B------:R-:W-:Y:S01]  /*2330*/  IMAD.MOV R2, RZ, RZ, -R6 ;  /* 0x000000ffff027224 */ /* 0x000fe200078e0a06 */
[----:B------:R-:W-:Y:S02]  /*2340*/  @!P0 SHF.R.U32.HI R3, RZ, R3, R7 ;  /* 0x00000003ff038219 */ /* 0x000fe40000011607 */
[----:B------:R-:W-:Y:S01]  /*2350*/  IADD3 R7, PT, PT, -R5, RZ, RZ ;  /* 0x000000ff05077210 */ /* 0x000fe20007ffe1ff */
[----:B------:R-:W-:Y:S01]  /*2360*/  IMAD R2, R40, R2, R5 ;  /* 0x0000000228027224 */ /* 0x000fe200078e0205 */
        /* <DEDUP_REMOVED lines=10> */
.L_x_34:
[----:B------:R-:W1:Y:S02]  /*2410*/  LDCU UR8, c[0x0][0xb30] ;  /* 0x00016600ff0877ac */ /* 0x000e640008000800 */
[----:B-1----:R-:W-:-:S09]  /*2420*/  UISETP.NE.AND UP0, UPT, UR8, 0x1, UPT ;  /* 0x000000010800788c */ /* 0x002fd2000bf05270 */
[----:B------:R-:W-:Y:S05]  /*2430*/  BRA.U UP0, `(.L_x_35) ;  /* 0x0000000100407547 */ /* 0x000fea000b800000 */
[----:B------:R-:W1:Y:S08]  /*2440*/  LDC.64 R4, c[0x0][0xb10] ;  /* 0x0002c400ff047b82 */ /* 0x000e700000000a00 */
[----:B------:R-:W2:Y:S08]  /*2450*/  LDC.64 R2, c[0x0][0xb18] ;  /* 0x0002c600ff027b82 */ /* 0x000eb00000000a00 */
[----:B------:R-:W3:Y:S08]  /*2460*/  LDC R6, c[0x0][0xb20] ;  /* 0x0002c800ff067b82 */ /* 0x000ef00000000800 */
[----:B------:R-:W4:Y:S01]  /*2470*/  LDC R7, c[0x0][0xb0c] ;  /* 0x0002c300ff077b82 */ /* 0x000f220000000800 */
[----:B-1----:R-:W-:-:S05]  /*2480*/  IMAD.HI.U32 R4, R10, R4, RZ ;  /* 0x000000040a047227 */ /* 0x002fca00078e00ff */
[----:B------:R-:W-:Y:S01]  /*2490*/  SHF.R.U32.HI R4, RZ, R5, R4 ;  /* 0x00000005ff047219 */ /* 0x000fe20000011604 */
[----:B--2---:R-:W-:Y:S01]  /*24a0*/  IMAD.HI.U32 R3, R9, R3, RZ ;  /* 0x0000000309037227 */ /* 0x004fe200078e00ff */
[----:B------:R-:W-:-:S04]  /*24b0*/  ISETP.NE.AND P0, PT, R2, 0x1, PT ;  /* 0x000000010200780c */ /* 0x000fc80003f05270 */
[----:B---3--:R-:W-:-:S04]  /*24c0*/  SHF.R.U32.HI R3, RZ, R6, R3 ;  /* 0x00000006ff037219 */ /* 0x008fc80000011603 */
[----:B------:R-:W-:Y:S02]  /*24d0*/  SEL R3, R9, R3, !P0 ;  /* 0x0000000309037207 */ /* 0x000fe40004000000 */
[----:B----4-:R-:W-:-:S04]  /*24e0*/  ISETP.NE.AND P1, PT, R7, 0x1, PT ;  /* 0x000000010700780c */ /* 0x010fc80003f25270 */
[----:B------:R-:W-:-:S05]  /*24f0*/  SEL R4, R10, R4, !P1 ;  /* 0x000000040a047207 */ /* 0x000fca0004800000 */
[----:B------:R-:W-:Y:S02]  /*2500*/  IMAD.IADD R5, R3, 0x1, -R4 ;  /* 0x0000000103057824 */ /* 0x000fe400078e0a04 */
[----:B------:R-:W-:Y:S02]  /*2510*/  IMAD.IADD R3, R4, 0x1, -R3 ;  /* 0x0000000104037824 */ /* 0x000fe400078e0a03 */
[----:B------:R-:W-:Y:S02]  /*2520*/  IMAD R10, R5, R7, R10 ;  /* 0x00000007050a7224 */ /* 0x000fe400078e020a */
[----:B------:R-:W-:-:S07]  /*2530*/  IMAD R9, R3, R2, R9 ;  /* 0x0000000203097224 */ /* 0x000fce00078e0209 */
.L_x_35:
[----:B------:R-:W-:Y:S01]  /*2540*/  VIADD R16, R16, 0x1 ;  /* 0x0000000110107836 */ /* 0x000fe20000000000 */
[----:B------:R-:W-:Y:S01]  /*2550*/  PLOP3.LUT P1, PT, PT, PT, PT, 0x80, 0x8 ;  /* 0x000000000008781c */ /* 0x000fe20003f2f070 */
[----:B------:R-:W-:Y:S02]  /*2560*/  IMAD.IADD R15, R10, 0x1, R95 ;  /* 0x000000010a0f7824 */ /* 0x000fe400078e025f */
[----:B------:R-:W-:Y:S01]  /*2570*/  IMAD.IADD R14, R9, 0x1, R94 ;  /* 0x00000001090e7824 */ /* 0x000fe200078e025e */
[----:B------:R-:W-:-:S04]  /*2580*/  ISETP.NE.AND P0, PT, R16, 0x2, PT ;  /* 0x000000021000780c */ /* 0x000fc80003f05270 */
[----:B------:R-:W-:Y:S02]  /*2590*/  SEL R2, RZ, 0x1, P0 ;  /* 0x00000001ff027807 */ /* 0x000fe40000000000 */
[----:B------:R-:W-:Y:S02]  /*25a0*/  SEL R16, R16, RZ, P0 ;  /* 0x000000ff10107207 */ /* 0x000fe40000000000 */
[----:B------:R-:W-:Y:S01]  /*25b0*/  LOP3.LUT R13, R13, R2, RZ, 0x3c, !PT ;  /* 0x000000020d0d7212 */ /* 0x000fe200078e3cff */
[----:B------:R-:W-:Y:S06]  /*25c0*/  @P2 BRA `(.L_x_36) ;  /* 0xfffffff000682947 */ /* 0x000fec000383ffff */
[----:B------:R-:W-:Y:S01]  /*25d0*/  UIADD3 UR4, UPT, UPT, UR4, 0xa0, URZ ;  /* 0x000000a004047890 */ /* 0x000fe2000fffe0ff */
[----:B------:R-:W-:-:S03]  /*25e0*/  SHF.L.U32 R2, R17, 0x1f, RZ ;  /* 0x0000001f11027819 */ /* 0x000fc600000006ff */
[----:B------:R-:W-:-:S09]  /*25f0*/  ULEA UR5, UR6, UR4, 0x3 ;  /* 0x0000000406057291 */ /* 0x000fd2000f8e18ff */
[----:B------:R-:W1:Y:S02]  /*2600*/  SYNCS.PHASECHK.TRANS64.TRYWAIT P0, [UR5], R2 ;  /* 0x00000002ff0075a7 */ /* 0x000e640008001105 */
[----:B-1----:R-:W-:Y:S05]  /*2610*/  @!P0 BRA `(.L_x_37) ;  /* 0x0000007400748947 */ /* 0x002fea0003800000 */
.L_x_147:
[----:B------:R-:W-:-:S04]  /*2620*/  UIADD3 UR6, UPT, UPT, UR6, 0x1, URZ ;  /* 0x0000000106067890 */ /* 0x000fc8000fffe0ff */
[----:B------:R-:W-:-:S04]  /*2630*/  UISETP.NE.AND UP0, UPT, UR6, 0x14, UPT ;  /* 0x000000140600788c */ /* 0x000fc8000bf05270 */
[----:B------:R-:W-:Y:S02]  /*2640*/  USEL UR7, URZ, 0x1, UP0 ;  /* 0x00000001ff077887 */ /* 0x000fe40008000000 */
[----:B------:R-:W-:-:S04]  /*2650*/  USEL UR6, UR6, URZ, UP0 ;  /* 0x000000ff06067287 */ /* 0x000fc80008000000 */
[----:B------:R-:W-:Y:S01]  /*2660*/  ULEA UR5, UR6, UR4, 0x3 ;  /* 0x0000000406057291 */ /* 0x000fe2000f8e18ff */
[----:B-1----:R-:W-:-:S04]  /*2670*/  LOP3.LUT R2, R17, UR7, RZ, 0x3c, !PT ;  /* 0x0000000711027c12 */ /* 0x002fc8000f8e3cff */
[----:B------:R-:W-:-:S04]  /*2680*/  SHF.L.U32 R3, R2, 0x1f, RZ ;  /* 0x0000001f02037819 */ /* 0x000fc800000006ff */
[----:B------:R-:W1:Y:S02]  /*2690*/  SYNCS.PHASECHK.TRANS64.TRYWAIT P0, [UR5], R3 ;  /* 0x00000003ff0075a7 */ /* 0x000e640008001105 */
[----:B-1----:R-:W-:Y:S05]  /*26a0*/  @!P0 BRA `(.L_x_38) ;  /* 0x0000007400688947 */ /* 0x002fea0003800000 */
.L_x_149:
[----:B------:R-:W-:-:S04]  /*26b0*/  UIADD3 UR6, UPT, UPT, UR6, 0x1, URZ ;  /* 0x0000000106067890 */ /* 0x000fc8000fffe0ff */
[----:B------:R-:W-:-:S04]  /*26c0*/  UISETP.NE.AND UP0, UPT, UR6, 0x14, UPT ;  /* 0x000000140600788c */ /* 0x000fc8000bf05270 */
[----:B------:R-:W-:Y:S02]  /*26d0*/  USEL UR7, URZ, 0x1, UP0 ;  /* 0x00000001ff077887 */ /* 0x000fe40008000000 */
[----:B------:R-:W-:-:S04]  /*26e0*/  USEL UR6, UR6, URZ, UP0 ;  /* 0x000000ff06067287 */ /* 0x000fc80008000000 */
[----:B------:R-:W-:Y:S01]  /*26f0*/  ULEA UR5, UR6, UR4, 0x3 ;  /* 0x0000000406057291 */ /* 0x000fe2000f8e18ff */
[----:B------:R-:W-:-:S04]  /*2700*/  LOP3.LUT R2, R2, UR7, RZ, 0x3c, !PT ;  /* 0x0000000702027c12 */ /* 0x000fc8000f8e3cff */
[----:B-1----:R-:W-:-:S04]  /*2710*/  SHF.L.U32 R3, R2, 0x1f, RZ ;  /* 0x0000001f02037819 */ /* 0x002fc800000006ff */
[----:B------:R-:W1:Y:S02]  /*2720*/  SYNCS.PHASECHK.TRANS64.TRYWAIT P0, [UR5], R3 ;  /* 0x00000003ff0075a7 */ /* 0x000e640008001105 */
[----:B-1----:R-:W-:Y:S05]  /*2730*/  @!P0 BRA `(.L_x_39) ;  /* 0x00000074005c8947 */ /* 0x002fea0003800000 */
.L_x_151:
        /* <DEDUP_REMOVED lines=9> */
.L_x_153:
        /* <DEDUP_REMOVED lines=9> */
.L_x_155:
        /* <DEDUP_REMOVED lines=9> */
.L_x_157:
        /* <DEDUP_REMOVED lines=9> */
.L_x_159:
        /* <DEDUP_REMOVED lines=9> */
.L_x_161:
        /* <DEDUP_REMOVED lines=9> */
.L_x_163:
        /* <DEDUP_REMOVED lines=9> */
.L_x_165:
        /* <DEDUP_REMOVED lines=9> */
.L_x_167:
        /* <DEDUP_REMOVED lines=9> */
.L_x_169:
        /* <DEDUP_REMOVED lines=9> */
.L_x_171:
        /* <DEDUP_REMOVED lines=9> */
.L_x_173:
        /* <DEDUP_REMOVED lines=9> */
.L_x_175:
        /* <DEDUP_REMOVED lines=9> */
.L_x_177:
        /* <DEDUP_REMOVED lines=9> */
.L_x_179:
        /* <DEDUP_REMOVED lines=9> */
.L_x_181:
        /* <DEDUP_REMOVED lines=9> */
.L_x_183:
[----:B------:R-:W-:-:S04]  /*3040*/  UIADD3 UR6, UPT, UPT, UR6, 0x1, URZ ;  /* 0x0000000106067890 */ /* 0x000fc8000fffe0ff */
[----:B------:R-:W-:-:S04]  /*3050*/  UISETP.NE.AND UP0, UPT, UR6, 0x14, UPT ;  /* 0x000000140600788c */ /* 0x000fc8000bf05270 */
[----:B------:R-:W-:Y:S02]  /*3060*/  USEL UR5, URZ, 0x1, UP0 ;  /* 0x00000001ff057887 */ /* 0x000fe40008000000 */
[----:B------:R-:W-:-:S04]  /*3070*/  USEL UR6, UR6, URZ, UP0 ;  /* 0x000000ff06067287 */ /* 0x000fc80008000000 */
[----:B------:R-:W-:Y:S01]  /*3080*/  ULEA UR6, UR6, UR4, 0x3 ;  /* 0x0000000406067291 */ /* 0x000fe2000f8e18ff */
[----:B------:R-:W-:-:S04]  /*3090*/  LOP3.LUT R2, R2, UR5, RZ, 0x3c, !PT ;  /* 0x0000000502027c12 */ /* 0x000fc8000f8e3cff */
[----:B------:R-:W-:Y:S01]  /*30a0*/  SHF.L.U32 R2, R2, 0x1f, RZ ;  /* 0x0000001f02027819 */ /* 0x000fe200000006ff */
[----:B-1--4-:R-:W-:-:S07]  /*30b0*/  IMAD.U32 R0, RZ, RZ, UR6 ;  /* 0x00000006ff007e24 */ /* 0x012fce000f8e00ff */
.L_x_56:
[----:B-1----:R1:W2:Y:S02]  /*30c0*/  SYNCS.PHASECHK.TRANS64.TRYWAIT P0, [R0+URZ], R2 ;  /* 0x00000002000075a7 */ /* 0x0022a400080011ff */
[----:B--2---:R-:W-:Y:S05]  /*30d0*/  @!P0 NANOSLEEP.SYNCS 0x989680 ;  /* 0x009896800000895d */ /* 0x004fea0003900000 */
[----:B------:R-:W2:Y:S02]  /*30e0*/  @!P0 SYNCS.PHASECHK.TRANS64 P0, [R0+URZ], R2 ;  /* 0x00000002000085a7 */ /* 0x000ea400080010ff */
[----:B--2---:R-:W-:Y:S05]  /*30f0*/  @P0 EXIT ;  /* 0x000000000000094d */ /* 0x004fea0003800000 */
[----:B------:R-:W-:Y:S05]  /*3100*/  BRA `(.L_x_56) ;  /* 0xfffffffc00ec7947 */ /* 0x000fea000383ffff */
.L_x_18:
[----:B------:R-:W-:-:S04]  /*3110*/  UISETP.NE.AND UP1, UPT, UR37, URZ, UPT ;  /* 0x000000ff2500728c */ /* 0x000fc8000bf25270 */
[----:B------:R-:W-:-:S09]  /*3120*/  UISETP.NE.OR UP1, UPT, UR8, 0x1, UP1 ;  /* 0x000000010800788c */ /* 0x000fd20008f25670 */
[----:B------:R-:W-:Y:S05]  /*3130*/  BRA.U UP1, `(.L_x_57) ;  /* 0x0000000501487547 */ /* 0x000fea000b800000 */
[----:B------:R-:W-:Y:S01]  /*3140*/  ISETP.NE.AND P2, PT, R2, RZ, PT ;  /* 0x000000ff0200720c */ /* 0x000fe20003f45270 */
[----:B------:R-:W-:Y:S01]  /*3150*/  IMAD.MOV.U32 R12, RZ, RZ, 0x1 ;  /* 0x00000001ff0c7424 */ /* 0x000fe200078e00ff */
[----:B------:R-:W-:Y:S02]  /*3160*/  CS2R R10, SRZ ;  /* 0x00000000000a7805 */ /* 0x000fe4000001ff00 */
[----:B------:R-:W-:Y:S01]  /*3170*/  CS2R R8, SRZ ;  /* 0x0000000000087805 */ /* 0x000fe2000001ff00 */
[----:B------:R-:W-:Y:S01]  /*3180*/  UMOV UR4, 0x400 ;  /* 0x0000040000047882 */ /* 0x000fe20000000000 */
[----:B------:R-:W-:Y:S01]  /*3190*/  UMOV UR6, URZ ;  /* 0x000000ff00067c82 */ /* 0x000fe20008000000 */
[----:B------:R-:W-:-:S12]  /*31a0*/  ULEA UR37, UR37, UR4, 0x18 ;  /* 0x0000000425257291 */ /* 0x000fd8000f8ec0ff */
.L_x_61:
[----:B------:R-:W-:Y:S02]  /*31b0*/  LEA R0, R8, UR37, 0x3 ;  /* 0x0000002508007c11 */ /* 0x000fe4000f8e18ff */
[----:B------:R-:W-:-:S03]  /*31c0*/  SHF.L.U32 R4, R9, 0x1f, RZ ;  /* 0x0000001f09047819 */ /* 0x000fc600000006ff */
[----:B------:R-:W-:Y:S01]  /*31d0*/  VIADD R5, R0, 0x200 ;  /* 0x0000020000057836 */ /* 0x000fe20000000000 */
[----:B------:R-:W1:Y:S02]  /*31e0*/  SYNCS.PHASECHK.TRANS64.TRYWAIT P0, [R0+URZ+0x1f0], R4 ;  /* 0x0001f004000075a7 */ /* 0x000e6400080011ff */
[----:B-1----:R-:W-:Y:S05]  /*31f0*/  @!P0 BRA `(.L_x_58) ;  /* 0x0000007000448947 */ /* 0x002fea0003800000 */
.L_x_184:
[----:B------:R-:W-:Y:S01]  /*3200*/  ULEA UR5, UR6, UR37, 0x3 ;  /* 0x0000002506057291 */ /* 0x000fe2000f8e18ff */
[----:B-1----:R-:W-:Y:S01]  /*3210*/  PRMT R0, RZ, 0x654, R5 ;  /* 0x00000654ff007816 */ /* 0x002fe20000000005 */
[----:B------:R-:W-:Y:S01]  /*3220*/  @!P2 IMAD.MOV.U32 R4, RZ, RZ, 0x10 ;  /* 0x00000010ff04a424 */ /* 0x000fe200078e00ff */
[----:B------:R-:W-:Y:S01]  /*3230*/  SHF.L.U32 R5, R12, 0x1f, RZ ;  /* 0x0000001f0c057819 */ /* 0x000fe200000006ff */
[----:B------:R-:W-:Y:S01]  /*3240*/  UIADD3 UR4, UPT, UPT, UR5, 0x190, URZ ;  /* 0x0000019005047890 */ /* 0x000fe2000fffe0ff */
[----:B------:R1:W-:Y:S05]  /*3250*/  SYNCS.ARRIVE.TRANS64.RED.A1T0 RZ, [R0+URZ], RZ ;  /* 0x000000ff00ff79a7 */ /* 0x0003ea00081004ff */
[----:B------:R-:W-:Y:S01]  /*3260*/  IMAD.U32 R6, RZ, RZ, UR4 ;  /* 0x00000004ff067e24 */ /* 0x000fe2000f8e00ff */
[----:B------:R-:W2:Y:S04]  /*3270*/  SYNCS.PHASECHK.TRANS64.TRYWAIT P0, [UR5+0x1a0], R5 ;  /* 0x0001a005ff0075a7 */ /* 0x000ea80008001105 */
[----:B------:R-:W-:Y:S01]  /*3280*/  PRMT R6, R2, 0x654, R6 ;  /* 0x0000065402067816 */ /* 0x000fe20000000006 */
[----:B-12---:R-:W-:Y:S06]  /*3290*/  @!P0 BRA `(.L_x_59) ;  /* 0x0000007000308947 */ /* 0x006fec0003800000 */
.L_x_186:
[----:B------:R-:W-:Y:S01]  /*32a0*/  ULEA UR4, UR6, UR37, 0x4 ;  /* 0x0000002506047291 */ /* 0x000fe2000f8e20ff */
[----:B------:R-:W-:Y:S01]  /*32b0*/  SEL R3, R6, R3, !P2 ;  /* 0x0000000306037207 */ /* 0x000fe20005000000 */
[----:B------:R-:W-:Y:S01]  /*32c0*/  UIADD3 UR5, UPT, UPT, UR5, 0x190, URZ ;  /* 0x0000019005057890 */ /* 0x000fe2000fffe0ff */
[----:B-1----:R-:W-:Y:S01]  /*32d0*/  LEA R0, R11, UR37, 0x3 ;  /* 0x000000250b007c11 */ /* 0x002fe2000f8e18ff */
[----:B------:R-:W-:Y:S01]  /*32e0*/  UIADD3 UR4, UPT, UPT, UR4, 0x220, URZ ;  /* 0x0000022004047890 */ /* 0x000fe2000fffe0ff */
[----:B------:R1:W-:Y:S01]  /*32f0*/  @!P2 SYNCS.ARRIVE.TRANS64.RED RZ, [R3+URZ], R4 ;  /* 0x0000000403ffa9a7 */ /* 0x0003e200080004ff */
[----:B------:R-:W-:Y:S01]  /*3300*/  UIADD3 UR6, UPT, UPT, UR6, 0x1, URZ ;  /* 0x0000000106067890 */ /* 0x000fe2000fffe0ff */
[----:B------:R-:W-:-:S03]  /*3310*/  VIADD R8, R8, 0x1 ;  /* 0x0000000108087836 */ /* 0x000fc60000000000 */
[----:B------:R-:W-:Y:S02]  /*3320*/  UISETP.NE.AND UP0, UPT, UR6, 0x2, UPT ;  /* 0x000000020600788c */ /* 0x000fe4000bf05270 */
[----:B------:R-:W-:Y:S01]  /*3330*/  ISETP.NE.AND P0, PT, R8, 0x2, PT ;  /* 0x000000020800780c */ /* 0x000fe20003f05270 */
[----:B------:R-:W-:Y:S06]  /*3340*/  UGETNEXTWORKID.BROADCAST [UR4], [UR5] ;  /* 0x00000000040073ca */ /* 0x000fec0008000100 */
[----:B------:R-:W-:Y:S02]  /*3350*/  USEL UR4, URZ, 0x1, UP0 ;  /* 0x00000001ff047887 */ /* 0x000fe40008000000 */
[----:B------:R-:W-:-:S04]  /*3360*/  USEL UR6, UR6, URZ, UP0 ;  /* 0x000000ff06067287 */ /* 0x000fc80008000000 */
[----:B------:R-:W-:Y:S02]  /*3370*/  LOP3.LUT R12, R12, UR4, RZ, 0x3c, !PT ;  /* 0x000000040c0c7c12 */ /* 0x000fe4000f8e3cff */
[----:B-1----:R-:W-:-:S04]  /*3380*/  SHF.L.U32 R4, R10, 0x1f, RZ ;  /* 0x0000001f0a047819 */ /* 0x002fc800000006ff */
[----:B------:R-:W1:Y:S02]  /*3390*/  SYNCS.PHASECHK.TRANS64.TRYWAIT P1, [R0+URZ+0x190], R4 ;  /* 0x00019004000075a7 */ /* 0x000e6400080211ff */
[----:B-1----:R-:W-:Y:S05]  /*33a0*/  @!P1 BRA `(.L_x_60) ;  /* 0x0000007000049947 */ /* 0x002fea0003800000 */
.L_x_187:
[C---:B-1----:R-:W-:Y:S01]  /*33b0*/  LEA R4, R11.reuse, UR37, 0x4 ;  /* 0x000000250b047c11 */ /* 0x042fe2000f8e20ff */
[----:B------:R-:W-:Y:S01]  /*33c0*/  VIADD R0, R0, 0x1a0 ;  /* 0x000001a000007836 */ /* 0x000fe20000000000 */
[----:B------:R-:W-:Y:S01]  /*33d0*/  SEL R8, R8, RZ, P0 ;  /* 0x000000ff08087207 */ /* 0x000fe20000000000 */
[----:B------:R-:W-:-:S03]  /*33e0*/  VIADD R11, R11, 0x1 ;  /* 0x000000010b0b7836 */ /* 0x000fc60000000000 */
[----:B------:R-:W1:Y:S01]  /*33f0*/  LDS.128 R4, [R4+0x220] ;  /* 0x0002200004047984 */ /* 0x000e620000000c00 */
[----:B------:R-:W-:Y:S02]  /*3400*/  PRMT R0, RZ, 0x654, R0 ;  /* 0x00000654ff007816 */ /* 0x000fe40000000000 */
[C---:B------:R-:W-:Y:S01]  /*3410*/  ISETP.NE.AND P1, PT, R11.reuse, 0x2, PT ;  /* 0x000000020b00780c */ /* 0x040fe20003f25270 */
[----:B------:R-:W-:Y:S01]  /*3420*/  @!PT LDS RZ, [RZ] ;  /* 0x00000000fffff984 */ /* 0x000fe20000000800 */
[----:B------:R-:W-:Y:S01]  /*3430*/  @!PT LDS RZ, [RZ] ;  /* 0x00000000fffff984 */ /* 0x000fe20000000800 */
[----:B------:R-:W-:Y:S01]  /*3440*/  @!PT LDS RZ, [RZ] ;  /* 0x00000000fffff984 */ /* 0x000fe20000000800 */
[----:B------:R-:W-:Y:S01]  /*3450*/  @!PT LDS RZ, [RZ] ;  /* 0x00000000fffff984 */ /* 0x000fe20000000800 */
[----:B------:R2:W-:Y:S06]  /*3460*/  MEMBAR.ALL.CTA ;  /* 0x0000000000007992 */ /* 0x0005ec0000008000 */
[----:B--2---:R-:W2:Y:S01]  /*3470*/  FENCE.VIEW.ASYNC.S ;  /* 0x00000000000073c6 */ /* 0x004ea20000000000 */
[----:B------:R-:W-:Y:S01]  /*3480*/  SEL R11, R11, RZ, P1 ;  /* 0x000000ff0b0b7207 */ /* 0x000fe20000800000 */
[----:B--2---:R2:W-:Y:S01]  /*3490*/  SYNCS.ARRIVE.TRANS64.RED.A1T0 RZ, [R0+URZ], RZ ;  /* 0x000000ff00ff79a7 */ /* 0x0045e200081004ff */
[----:B-1----:R-:W-:-:S02]  /*34a0*/  LOP3.LUT P3, RZ, R6, 0x1, RZ, 0xc0, !PT ;  /* 0x0000000106ff7812 */ /* 0x002fc4000786c0ff */
[----:B------:R-:W-:-:S04]  /*34b0*/  SEL R4, RZ, 0x1, P1 ;  /* 0x00000001ff047807 */ /* 0x000fc80000800000 */
[----:B------:R-:W-:Y:S02]  /*34c0*/  LOP3.LUT R10, R10, R4, RZ, 0x3c, !PT ;  /* 0x000000040a0a7212 */ /* 0x000fe400078e3cff */
[----:B--2---:R-:W-:-:S04]  /*34d0*/  SEL R0, RZ, 0x1, P0 ;  /* 0x00000001ff007807 */ /* 0x004fc80000000000 */
[----:B------:R-:W-:Y:S01]  /*34e0*/  LOP3.LUT R9, R9, R0, RZ, 0x3c, !PT ;  /* 0x0000000009097212 */ /* 0x000fe200078e3cff */
[----:B------:R-:W-:Y:S06]  /*34f0*/  @P3 BRA `(.L_x_61) ;  /* 0xfffffffc002c3947 */ /* 0x000fec000383ffff */
[----:B------:R-:W-:Y:S01]  /*3500*/  ULEA UR5, UR6, UR37, 0x3 ;  /* 0x0000002506057291 */ /* 0x000fe2000f8e18ff */
[----:B------:R-:W-:-:S08]  /*3510*/  SHF.L.U32 R2, R12, 0x1f, RZ ;  /* 0x0000001f0c027819 */ /* 0x000fd000000006ff */
[----:B------:R-:W1:Y:S02]  /*3520*/  SYNCS.PHASECHK.TRANS64 P0, [UR5+0x1a0], R2 ;  /* 0x0001a002ff0075a7 */ /* 0x000e640008001005 */
[----:B-1----:R-:W-:Y:S05]  /*3530*/  @P0 BRA `(.L_x_62) ;  /* 0x0000000000080947 */ /* 0x002fea0003800000 */
[----:B------:R-:W1:Y:S02]  /*3540*/  SYNCS.PHASECHK.TRANS64.TRYWAIT P0, [UR5+0x1a0], R2 ;  /* 0x0001a002ff0075a7 */ /* 0x000e640008001105 */
[----:B-1----:R-:W-:Y:S05]  /*3550*/  @!P0 BRA `(.L_x_63) ;  /* 0x0000006c00ac8947 */ /* 0x002fea0003800000 */
.L_x_62:
[----:B------:R-:W-:-:S04]  /*3560*/  UIADD3 UR4, UPT, UPT, UR6, 0x1, URZ ;  /* 0x0000000106047890 */ /* 0x000fc8000fffe0ff */
[----:B------:R-:W-:-:S04]  /*3570*/  UISETP.NE.AND UP0, UPT, UR4, 0x2, UPT ;  /* 0x000000020400788c */ /* 0x000fc8000bf05270 */
[----:B------:R-:W-:Y:S02]  /*3580*/  USEL UR7, URZ, 0x1, UP0 ;  /* 0x00000001ff077887 */ /* 0x000fe40008000000 */
[----:B------:R-:W-:-:S04]  /*3590*/  USEL UR4, UR4, URZ, UP0 ;  /* 0x000000ff04047287 */ /* 0x000fc80008000000 */
[----:B------:R-:W-:Y:S01]  /*35a0*/  ULEA UR4, UR4, UR37, 0x3 ;  /* 0x0000002504047291 */ /* 0x000fe2000f8e18ff */
[----:B-1----:R-:W-:-:S04]  /*35b0*/  LOP3.LUT R2, R12, UR7, RZ, 0x3c, !PT ;  /* 0x000000070c027c12 */ /* 0x002fc8000f8e3cff */
[----:B------:R-:W-:-:S04]  /*35c0*/  SHF.L.U32 R0, R2, 0x1f, RZ ;  /* 0x0000001f02007819 */ /* 0x000fc800000006ff */
[----:B------:R-:W1:Y:S02]  /*35d0*/  SYNCS.PHASECHK.TRANS64 P0, [UR4+0x1a0], R0 ;  /* 0x0001a000ff0075a7 */ /* 0x000e640008001004 */
[----:B-1----:R-:W-:Y:S05]  /*35e0*/  @P0 EXIT ;  /* 0x000000000000094d */ /* 0x002fea0003800000 */
[----:B------:R-:W-:Y:S02]  /*35f0*/  SHF.L.U32 R2, R2, 0x1f, RZ ;  /* 0x0000001f02027819 */ /* 0x000fe400000006ff */
[----:B------:R-:W-:-:S07]  /*3600*/  MOV R0, UR4 ;  /* 0x0000000400007c02 */ /* 0x000fce0008000f00 */
.L_x_64:
[----:B-1----:R1:W2:Y:S02]  /*3610*/  SYNCS.PHASECHK.TRANS64.TRYWAIT P0, [R0+URZ+0x1a0], R2 ;  /* 0x0001a002000075a7 */ /* 0x0022a400080011ff */
[----:B--2---:R-:W-:Y:S05]  /*3620*/  @!P0 NANOSLEEP.SYNCS 0x989680 ;  /* 0x009896800000895d */ /* 0x004fea0003900000 */
[----:B------:R-:W2:Y:S02]  /*3630*/  @!P0 SYNCS.PHASECHK.TRANS64 P0, [R0+URZ+0x1a0], R2 ;  /* 0x0001a002000085a7 */ /* 0x000ea400080010ff */
[----:B--2---:R-:W-:Y:S05]  /*3640*/  @P0 EXIT ;  /* 0x000000000000094d */ /* 0x004fea0003800000 */
[----:B------:R-:W-:Y:S05]  /*3650*/  BRA `(.L_x_64) ;  /* 0xfffffffc00ec7947 */ /* 0x000fea000383ffff */
.L_x_57:
[----:B------:R-:W-:-:S09]  /*3660*/  UISETP.NE.AND UP1, UPT, UR8, URZ, UPT ;  /* 0x000000ff0800728c */ /* 0x000fd2000bf25270 */
[----:B------:R-:W-:Y:S05]  /*3670*/  BRA.U UP1, `(.L_x_65) ;  /* 0x0000000d01787547 */ /* 0x000fea000b800000 */
[----:B------:R-:W-:Y:S01]  /*3680*/  UMOV UR4, 0x40 ;  /* 0x0000004000047882 */ /* 0x000fe20000000000 */
[----:B------:R-:W-:Y:S01]  /*3690*/  NOP ;  /* 0x0000000000007918 */ /* 0x000fe20000000000 */
[----:B------:R-:W-:Y:S01]  /*36a0*/  ULEA UR4, UR37, UR4, 0x18 ;  /* 0x0000000425047291 */ /* 0x000fe2000f8ec0ff */
[----:B------:R-:W-:Y:S02]  /*36b0*/  UMOV UR5, 0x400 ;  /* 0x0000040000057882 */ /* 0x000fe40000000000 */
[----:B------:R-:W-:-:S06]  /*36c0*/  ULEA UR37, UR37, UR5, 0x18 ;  /* 0x0000000525257291 */ /* 0x000fcc000f8ec0ff */
[----:B------:R-:W1:Y:S02]  /*36d0*/  LDS.U8 R0, [UR4+0x1c] ;  /* 0x00001c04ff007984 */ /* 0x000e640008000000 */
[----:B-1----:R-:W-:-:S13]  /*36e0*/  ISETP.NE.AND P0, PT, R0, RZ, PT ;  /* 0x000000ff0000720c */ /* 0x002fda0003f05270 */
[----:B------:R-:W-:Y:S05]  /*36f0*/  @P0 BRA `(.L_x_66) ;  /* 0x0000000000580947 */ /* 0x000fea0003800000 */
[----:B------:R-:W-:-:S13]  /*3700*/  ELECT P0, URZ, PT ;  /* 0x0000000000ff782f */ /* 0x000fda0003800000 */
[----:B------:R-:W-:Y:S05]  /*3710*/  @!P0 BRA `(.L_x_67) ;  /* 0x0000000000608947 */ /* 0x000fea0003800000 */
[----:B------:R-:W-:Y:S01]  /*3720*/  UMOV UR5, 0x10 ;  /* 0x0000001000057882 */ /* 0x000fe20000000000 */
[----:B------:R-:W-:Y:S01]  /*3730*/  HFMA2 R0, -RZ, RZ, 0, 5.9604644775390625e-08 ;  /* 0x00000001ff007431 */ /* 0x000fe200000001ff */
[----:B------:R-:W-:-:S03]  /*3740*/  MOV R2, 0xffff ;  /* 0x0000ffff00027802 */ /* 0x000fc60000000f00 */
[----:B------:R-:W-:Y:S04]  /*3750*/  DEPBAR.LE SB1, 0x36 ;  /* 0x00009d800000791a */ /* 0x000fe80000000000 */
[----:B------:R-:W1:Y:S02]  /*3760*/  UTCATOMSWS.FIND_AND_SET.ALIGN UP0, UR5, UR5 ;  /* 0x00000005000575e3 */ /* 0x000e640008000800 */
[----:B-1----:R-:W-:Y:S01]  /*3770*/  MOV R3, UR5 ;  /* 0x0000000500037c02 */ /* 0x002fe20008000f00 */
[----:B------:R-:W-:Y:S06]  /*3780*/  BRA.U UP0, `(.L_x_68) ;  /* 0x0000000100187547 */ /* 0x000fec000b800000 */
.L_x_69:
[----:B------:R-:W-:Y:S05]  /*3790*/  NANOSLEEP 0x64 ;  /* 0x000000640000795d */ /* 0x000fea0003800000 */
[----:B------:R-:W-:-:S05]  /*37a0*/  UMOV UR5, 0x10 ;  /* 0x0000001000057882 */ /* 0x000fca0000000000 */
[----:B------:R-:W-:Y:S04]  /*37b0*/  DEPBAR.LE SB1, 0x36 ;  /* 0x00009d800000791a */ /* 0x000fe80000000000 */
[----:B------:R-:W1:Y:S02]  /*37c0*/  UTCATOMSWS.FIND_AND_SET.ALIGN UP0, UR5, UR5 ;  /* 0x00000005000575e3 */ /* 0x000e640008000800 */
[----:B-1----:R-:W-:Y:S01]  /*37d0*/  MOV R3, UR5 ;  /* 0x0000000500037c02 */ /* 0x002fe20008000f00 */
[----:B------:R-:W-:Y:S05]  /*37e0*/  BRA.U !UP0, `(.L_x_69) ;  /* 0xfffffffd08e87547 */ /* 0x000fea000b83ffff */
.L_x_68:
[-C--:B------:R-:W-:Y:S02]  /*37f0*/  SHF.L.U32 R2, R2, R3.reuse, RZ ;  /* 0x0000000302027219 */ /* 0x080fe400000006ff */
[----:B------:R-:W-:Y:S01]  /*3800*/  SHF.L.U32 R0, R0, R3, RZ ;  /* 0x0000000300007219 */ /* 0x000fe200000006ff */
[----:B------:R-:W-:Y:S02]  /*3810*/  IMAD.SHL.U32 R3, R3, 0x20, RZ ;  /* 0x0000002003037824 */ /* 0x000fe400078e00ff */
[----:B------:R1:W-:Y:S04]  /*3820*/  ATOMS.OR RZ, [UR4+0x14], R2 ;  /* 0x00001402ffff798c */ /* 0x0003e8000b000004 */
[----:B------:R1:W-:Y:S04]  /*3830*/  ATOMS.OR RZ, [UR4+0x18], R0 ;  /* 0x00001800ffff798c */ /* 0x0003e8000b000004 */
[----:B------:R1:W-:Y:S01]  /*3840*/  STS [UR37+0x240], R3 ;  /* 0x00024003ff007988 */ /* 0x0003e20008000825 */
[----:B------:R-:W-:Y:S05]  /*3850*/  BRA `(.L_x_67) ;  /* 0x0000000000107947 */ /* 0x000fea0003800000 */
.L_x_66:
[----:B------:R-:W-:Y:S02]  /*3860*/  MOV R0, 0xffffffff ;  /* 0xffffffff00007802 */ /* 0x000fe40000000f00 */
[----:B------:R-:W-:-:S03]  /*3870*/  MOV R2, 0x38a0 ;  /* 0x000038a000027802 */ /* 0x000fc60000000f00 */
[----:B------:R1:W-:Y:S04]  /*3880*/  STS [UR37+0x240], R0 ;  /* 0x00024000ff007988 */ /* 0x0003e80008000825 */
[----:B-1-3-5:R-:W-:Y:S05]  /*3890*/  CALL.REL.NOINC `($__internal_1_$__cuda_sm10x_tcgen05_guardrail_trap_phase_invalid_during_alloc) ;  /* 0x0000007000f07944 */ /* 0x02afea0003c00000 */
.L_x_67:
[----:B------:R-:W-:Y:S05]  /*38a0*/  WARPSYNC.ALL ;  /* 0x0000000000007948 */ /* 0x000fea0003800000 */
[----:B------:R-:W2:Y:S01]  /*38b0*/  S2UR UR6, SR_CgaCtaId ;  /* 0x00000000000679c3 */ /* 0x000ea20000008800 */
[----:B------:R-:W-:Y:S01]  /*38c0*/  UMOV UR4, 0x400 ;  /* 0x0000040000047882 */ /* 0x000fe20000000000 */
[----:B------:R-:W-:-:S06]  /*38d0*/  NOP ;  /* 0x0000000000007918 */ /* 0x000fcc0000000000 */
[----:B------:R-:W-:Y:S06]  /*38e0*/  BAR.ARV 0x6, 0xa0 ;  /* 0x0182800000007b1d */ /* 0x000fec0000002000 */
[----:B------:R-:W4:Y:S01]  /*38f0*/  LDCU UR7, c[0x0][0x38c] ;  /* 0x00007180ff0777ac */ /* 0x000f220008000800 */
[----:B------:R-:W-:Y:S01]  /*3900*/  IMAD.MOV.U32 R11, RZ, RZ, 0x1 ;  /* 0x00000001ff0b7424 */ /* 0x000fe200078e00ff */
[----:B------:R-:W-:Y:S01]  /*3910*/  CS2R R8, SRZ ;  /* 0x0000000000087805 */ /* 0x000fe2000001ff00 */
[----:B------:R-:W-:Y:S01]  /*3920*/  IMAD.MOV.U32 R10, RZ, RZ, RZ ;  /* 0x000000ffff0a7224 */ /* 0x000fe200078e00ff */
[----:B------:R-:W-:Y:S01]  /*3930*/  UMOV UR18, URZ ;  /* 0x000000ff00127c82 */ /* 0x000fe20008000000 */
[----:B------:R-:W-:Y:S01]  /*3940*/  UMOV UR17, URZ ;  /* 0x000000ff00117c82 */ /* 0x000fe20008000000 */
[----:B------:R-:W-:Y:S01]  /*3950*/  UMOV UR20, 0x0 ;  /* 0x0000000000147882 */ /* 0x000fe20000000000 */
[----:B------:R-:W-:Y:S01]  /*3960*/  UMOV UR21, 0x4410010 ;  /* 0x0441001000157882 */ /* 0x000fe20000000000 */
[----:B--2---:R-:W-:Y:S01]  /*3970*/  ULEA UR6, UR6, UR4, 0x18 ;  /* 0x0000000406067291 */ /* 0x004fe2000f8ec0ff */
[----:B------:R-:W2:Y:S03]  /*3980*/  LDCU UR4, c[0x0][0x38c] ;  /* 0x00007180ff0477ac */ /* 0x000ea60008000800 */
[----:B------:R-:W-:-:S02]  /*3990*/  UIADD3 UR11, UPT, UPT, UR6, 0x6600, URZ ;  /* 0x00006600060b7890 */ /* 0x000fc4000fffe0ff */
[----:B----4-:R-:W-:-:S03]  /*39a0*/  UIADD3 UR7, UPT, UPT, UR7, 0x1f, URZ ;  /* 0x0000001f07077890 */ /* 0x010fc6000fffe0ff */
[----:B-1----:R-:W1:Y:S01]  /*39b0*/  LDS R0, [UR6+0x240] ;  /* 0x00024006ff007984 */ /* 0x002e620008000800 */
[----:B------:R-:W-:Y:S02]  /*39c0*/  UIADD3 UR12, UPT, UPT, UR6, 0x10600, URZ ;  /* 0x00010600060c7890 */ /* 0x000fe4000fffe0ff */
[----:B------:R-:W-:Y:S02]  /*39d0*/  USHF.R.S32.HI UR5, URZ, 0x1f, UR7 ;  /* 0x0000001fff057899 */ /* 0x000fe40008011407 */
[----:B------:R-:W-:Y:S02]  /*39e0*/  USHF.R.U32.HI UR11, URZ, 0x4, UR11 ;  /* 0x00000004ff0b7899 */ /* 0x000fe4000801160b */
[----:B------:R-:W-:Y:S02]  /*39f0*/  ULEA.HI UR5, UR5, UR7, URZ, 0x5 ;  /* 0x0000000705057291 */ /* 0x000fe4000f8f28ff */
[----:B------:R-:W-:Y:S02]  /*3a00*/  USHF.R.U32.HI UR12, URZ, 0x4, UR12 ;  /* 0x00000004ff0c7899 */ /* 0x000fe4000801160c */
[----:B------:R-:W-:-:S02]  /*3a10*/  USHF.R.S32.HI UR5, URZ, 0x5, UR5 ;  /* 0x00000005ff057899 */ /* 0x000fc40008011405 */
[----:B------:R-:W-:Y:S02]  /*3a20*/  ULOP3.LUT UR11, UR11, 0x3fff, URZ, 0xc0, !UPT ;  /* 0x00003fff0b0b7892 */ /* 0x000fe4000f8ec0ff */
[----:B------:R-:W-:Y:S02]  /*3a30*/  UISETP.LT.AND UP0, UPT, UR5, 0x1, UPT ;  /* 0x000000010500788c */ /* 0x000fe4000bf01270 */
[----:B------:R-:W-:Y:S02]  /*3a40*/  ULOP3.LUT UR12, UR12, 0x3fff, URZ, 0xc0, !UPT ;  /* 0x00003fff0c0c7892 */ /* 0x000fe4000f8ec0ff */
[----:B------:R-:W-:Y:S02]  /*3a50*/  USEL UR10, UR5, 0x1, !UP0 ;  /* 0x00000001050a7887 */ /* 0x000fe4000c000000 */
[----:B------:R-:W-:Y:S02]  /*3a60*/  ULOP3.LUT UR11, UR11, 0x10000, URZ, 0xfc, !UPT ;  /* 0x000100000b0b7892 */ /* 0x000fe4000f8efcff */
[----:B------:R-:W-:-:S02]  /*3a70*/  ULOP3.LUT UR12, UR12, 0x1000000, URZ, 0xfc, !UPT ;  /* 0x010000000c0c7892 */ /* 0x000fc4000f8efcff */
[----:B------:R-:W-:Y:S02]  /*3a80*/  UIADD3 UR10, UPT, UPT, -UR10, URZ, URZ ;  /* 0x000000ff0a0a7290 */ /* 0x000fe4000fffe1ff */
[----:B--2---:R-:W-:Y:S01]  /*3a90*/  UISETP.GE.AND UP3, UPT, UR4, 0x1, UPT ;  /* 0x000000010400788c */ /* 0x004fe2000bf66270 */
[----:B-1----:R-:W-:-:S15]  /*3aa0*/  R2UR UR19, R0 ;  /* 0x00000000001372ca */ /* 0x002fde00000e0000 */
.L_x_76:
[----:B------:R-:W-:Y:S02]  /*3ab0*/  LEA R0, R10, UR6, 0x3 ;  /* 0x000000060a007c11 */ /* 0x000fe4000f8e18ff */
[----:B------:R-:W-:Y:S02]  /*3ac0*/  SHF.L.U32 R2, R9, 0x1f, RZ ;  /* 0x0000001f09027819 */ /* 0x000fe400000006ff */
[----:B------:R-:W-:Y:S01]  /*3ad0*/  PLOP3.LUT P0, PT, PT, PT, UP3, 0x80, 0x8 ;  /* 0x000000000008781c */ /* 0x000fe20003f0f038 */
[----:B------:R-:W-:Y:S01]  /*3ae0*/  VIADD R3, R0, 0x1a0 ;  /* 0x000001a000037836 */ /* 0x000fe20000000000 */
[----:B-1----:R-:W1:Y:S02]  /*3af0*/  SYNCS.PHASECHK.TRANS64.TRYWAIT P1, [R0+URZ+0x190], R2 ;  /* 0x00019002000075a7 */ /* 0x002e6400080211ff */
[----:B-1--4-:R-:W-:Y:S09]  /*3b00*/  @!P1 BRA `(.L_x_70) ;  /* 0x0000006800589947 */ /* 0x012ff20003800000 */
.L_x_189:
[----:B------:R-:W-:Y:S01]  /*3b10*/  LEA R4, R10, UR6, 0x4 ;  /* 0x000000060a047c11 */ /* 0x000fe2000f8e20ff */
[----:B------:R-:W-:Y:S01]  /*3b20*/  @UP3 ULEA UR4, UR17, UR6, 0x3 ;  /* 0x0000000611043291 */ /* 0x000fe2000f8e18ff */
[----:B------:R-:W-:Y:S01]  /*3b30*/  PLOP3.LUT P2, PT, PT, PT, PT, 0x80, 0x8 ;  /* 0x000000000008781c */ /* 0x000fe20003f4f070 */
[----:B------:R-:W-:Y:S01]  /*3b40*/  ULEA UR9, UR18, UR6, 0x3 ;  /* 0x0000000612097291 */ /* 0x000fe2000f8e18ff */
[----:B------:R-:W-:Y:S02]  /*3b50*/  PRMT R3, RZ, 0x654, R3 ;  /* 0x00000654ff037816 */ /* 0x000fe40000000003 */
[----:B------:R-:W2:Y:S01]  /*3b60*/  LDS.128 R4, [R4+0x220] ;  /* 0x0002200004047984 */ /* 0x000ea20000000c00 */
[----:B-1----:R-:W-:Y:S02]  /*3b70*/  @P0 SHF.L.U32 R2, R8, 0x1f, RZ ;  /* 0x0000001f08020819 */ /* 0x002fe400000006ff */
[----:B------:R-:W-:Y:S01]  /*3b80*/  SHF.L.U32 R0, R11, 0x1f, RZ ;  /* 0x0000001f0b007819 */ /* 0x000fe200000006ff */
[----:B------:R-:W-:Y:S01]  /*3b90*/  @!PT LDS RZ, [RZ] ;  /* 0x00000000fffff984 */ /* 0x000fe20000000800 */
[----:B------:R-:W-:Y:S01]  /*3ba0*/  @!PT LDS RZ, [RZ] ;  /* 0x00000000fffff984 */ /* 0x000fe20000000800 */
[----:B------:R-:W-:Y:S01]  /*3bb0*/  @!PT LDS RZ, [RZ] ;  /* 0x00000000fffff984 */ /* 0x000fe20000000800 */
[----:B------:R-:W-:Y:S01]  /*3bc0*/  @!PT LDS RZ, [RZ] ;  /* 0x00000000fffff984 */ /* 0x000fe20000000800 */
[----:B------:R1:W-:Y:S06]  /*3bd0*/  MEMBAR.ALL.CTA ;  /* 0x0000000000007992 */ /* 0x0003ec0000008000 */
[----:B-1----:R-:W1:Y:S02]  /*3be0*/  FENCE.VIEW.ASYNC.S ;  /* 0x00000000000073c6 */ /* 0x002e640000000000 */
[----:B-1----:R1:W-:Y:S01]  /*3bf0*/  SYNCS.ARRIVE.TRANS64.RED.A1T0 RZ, [R3+URZ], RZ ;  /* 0x000000ff03ff79a7 */ /* 0x0023e200081004ff */
[----:B------:R1:W4:Y:S01]  /*3c00*/  @P0 SYNCS.PHASECHK.TRANS64.TRYWAIT P2, [UR4], R2 ;  /* 0x00000002ff0005a7 */ /* 0x0003220008041104 */
[----:B--2---:R-:W-:Y:S01]  /*3c10*/  LOP3.LUT P1, RZ, R6, 0x1, RZ, 0xc0, !PT ;  /* 0x0000000106ff7812 */ /* 0x004fe2000782c0ff */
[----:B------:R-:W2:Y:S02]  /*3c20*/  SYNCS.PHASECHK.TRANS64.TRYWAIT P0, [UR9+0x1d0], R0 ;  /* 0x0001d000ff0075a7 */ /* 0x000ea40008001109 */
[----:B-12-4-:R-:W-:Y:S10]  /*3c30*/  @!P0 BRA `(.L_x_71) ;  /* 0x0000006800208947 */ /* 0x016ff40003800000 */
.L_x_191:
[----:B------:R-:W-:Y:S01]  /*3c40*/  IADD3 R10, PT, PT, R10, 0x1, RZ ;  /* 0x000000010a0a7810 */ /* 0x000fe20007ffe0ff */
[----:B------:R-:W-:Y:S06]  /*3c50*/  BRA.U !UP3, `(.L_x_72) ;  /* 0x000000010ba07547 */ /* 0x000fec000b800000 */
[----:B------:R-:W-:Y:S02]  /*3c60*/  ULEA.HI UR8, UR18, UR18, URZ, 0x1 ;  /* 0x0000001212087291 */ /* 0x000fe4000f8f08ff */
[----:B------:R-:W-:Y:S02]  /*3c70*/  UPLOP3.LUT UP4, UPT, UPT, UPT, UPT, 0x40, 0x4 ;  /* 0x000000000004789c */ /* 0x000fe40003f8e870 */
[----:B------:R-:W-:Y:S02]  /*3c80*/  USHF.L.U32 UR4, UR8, 0x7, URZ ;  /* 0x0000000708047899 */ /* 0x000fe400080006ff */
[----:B------:R-:W-:Y:S02]  /*3c90*/  ULOP3.LUT UR8, UR8, 0xffe, URZ, 0xc0, !UPT ;  /* 0x00000ffe08087892 */ /* 0x000fe4000f8ec0ff */
[----:B------:R-:W-:Y:S02]  /*3ca0*/  ULOP3.LUT UR4, UR4, 0xffffff00, URZ, 0xc0, !UPT ;  /* 0xffffff0004047892 */ /* 0x000fe4000f8ec0ff */
[----:B------:R-:W-:-:S02]  /*3cb0*/  UIADD3 UR8, UPT, UPT, -UR8, UR18, URZ ;  /* 0x0000001208087290 */ /* 0x000fc4000fffe1ff */
[----:B------:R-:W-:Y:S01]  /*3cc0*/  UIADD3 UR4, UPT, UPT, UR19, UR4, URZ ;  /* 0x0000000413047290 */ /* 0x000fe2000fffe0ff */
[----:B------:R-:W-:Y:S01]  /*3cd0*/  UMOV UR16, UR10 ;  /* 0x0000000a00107c82 */ /* 0x000fe20008000000 */
[----:B------:R-:W-:Y:S02]  /*3ce0*/  UMOV UR15, UR5 ;  /* 0x00000005000f7c82 */ /* 0x000fe40008000000 */
[----:B------:R-:W-:Y:S01]  /*3cf0*/  ULEA UR8, UR8, UR4, 0x14 ;  /* 0x0000000408087291 */ /* 0x000fe2000f8ea0ff */
[----:B------:R-:W-:-:S11]  /*3d00*/  UMOV UR14, UR17 ;  /* 0x00000011000e7c82 */ /* 0x000fd60008000000 */
.L_x_75:
[----:B------:R-:W-:Y:S02]  /*3d10*/  UIADD3 UR16, UPT, UPT, UR16, 0x1, URZ ;  /* 0x0000000110107890 */ /* 0x000fe4000fffe0ff */
[----:B--2---:R-:W-:Y:S02]  /*3d20*/  ULEA UR7, UR14, UR6, 0x3 ;  /* 0x000000060e077291 */ /* 0x004fe4000f8e18ff */
[----:B------:R-:W-:Y:S01]  /*3d30*/  UISETP.NE.AND UP0, UPT, UR16, URZ, UPT ;  /* 0x000000ff1000728c */ /* 0x000fe2000bf05270 */
[----:B----4-:R-:W-:Y:S10]  /*3d40*/  @P2 BRA `(.L_x_73) ;  /* 0x00000000000c2947 */ /* 0x010ff40003800000 */
[----:B-1----:R-:W-:Y:S04]  /*3d50*/  SHF.L.U32 R2, R8, 0x1f, RZ ;  /* 0x0000001f08027819 */ /* 0x002fe800000006ff */
[----:B------:R-:W1:Y:S02]  /*3d60*/  SYNCS.PHASECHK.TRANS64.TRYWAIT P0, [UR7], R2 ;  /* 0x00000002ff0075a7 */ /* 0x000e640008001107 */
[----:B-1----:R-:W-:Y:S05]  /*3d70*/  @!P0 BRA `(.L_x_74) ;  /* 0x0000006400e88947 */ /* 0x002fea0003800000 */
.L_x_73:
[----:B------:R-:W-:Y:S01]  /*3d80*/  UISETP.NE.AND UP1, UPT, UR15, 0x1, UPT ;  /* 0x000000010f00788c */ /* 0x000fe2000bf25270 */
[----:B------:R-:W-:Y:S01]  /*3d90*/  PLOP3.LUT P2, PT, PT, PT, PT, 0x80, 0x8 ;  /* 0x000000000008781c */ /* 0x000fe20003f4f070 */
[----:B------:R-:W-:Y:S02]  /*3da0*/  UIADD3 UR17, UPT, UPT, UR14, 0x1, URZ ;  /* 0x000000010e117890 */ /* 0x000fe4000fffe0ff */
[----:B------:R-:W-:Y:S02]  /*3db0*/  ULEA UR22, UR14, UR12, 0x9 ;  /* 0x0000000c0e167291 */ /* 0x000fe4000f8e48ff */
[----:B------:R-:W-:Y:S01]  /*3dc0*/  UISETP.NE.AND UP2, UPT, UR17, 0x14, UPT ;  /* 0x000000141100788c */ /* 0x000fe2000bf45270 */
[----:B------:R-:W-:Y:S01]  /*3dd0*/  PLOP3.LUT P0, PT, PT, PT, UP1, 0x80, 0x8 ;  /* 0x000000000008781c */ /* 0x000fe20003f0f018 */
[----:B------:R-:W-:Y:S02]  /*3de0*/  ULEA UR24, UR14, UR11, 0x7 ;  /* 0x0000000b0e187291 */ /* 0x000fe4000f8e38ff */
[----:B------:R-:W-:Y:S02]  /*3df0*/  USEL UR13, URZ, 0x1, UP2 ;  /* 0x00000001ff0d7887 */ /* 0x000fe40009000000 */
[----:B------:R-:W-:Y:S02]  /*3e00*/  USEL UR17, UR17, URZ, UP2 ;  /* 0x000000ff11117287 */ /* 0x000fe40009000000 */
[----:B------:R-:W-:Y:S02]  /*3e10*/  UIADD3 UR7, UPT, UPT, UR7, 0xa0, URZ ;  /* 0x000000a007077890 */ /* 0x000fe4000fffe0ff */
[----:B------:R-:W-:Y:S01]  /*3e20*/  @UP1 ULEA UR4, UR17, UR6, 0x3 ;  /* 0x0000000611041291 */ /* 0x000fe2000f8e18ff */
[----:B------:R-:W-:Y:S01]  /*3e30*/  LOP3.LUT R8, R8, UR13, RZ, 0x3c, !PT ;  /* 0x0000000d08087c12 */ /* 0x000fe2000f8e3cff */
[----:B------:R-:W-:Y:S01]  /*3e40*/  UMOV UR23, 0x40004040 ;  /* 0x4000404000177882 */ /* 0x000fe20000000000 */
[----:B------:R-:W-:Y:S01]  /*3e50*/  UMOV UR25, 0xc0004010 ;  /* 0xc000401000197882 */ /* 0x000fe20000000000 */
[----:B------:R-:W-:Y:S01]  /*3e60*/  UIADD3 UR15, UPT, UPT, UR15, -0x1, URZ ;  /* 0xffffffff0f0f7890 */ /* 0x000fe2000fffe0ff */
[----:B-1----:R-:W-:Y:S01]  /*3e70*/  @P0 SHF.L.U32 R0, R8, 0x1f, RZ ;  /* 0x0000001f08000819 */ /* 0x002fe200000006ff */
[----:B------:R-:W-:Y:S03]  /*3e80*/  UMOV UR14, UR17 ;  /* 0x00000011000e7c82 */ /* 0x000fe60008000000 */
[----:B------:R2:W4:Y:S01]  /*3e90*/  @P0 SYNCS.PHASECHK.TRANS64.TRYWAIT P2, [UR4], R0 ;  /* 0x00000000ff0005a7 */ /* 0x0005220008041104 */
[----:B------:R2:W-:Y:S01]  /*3ea0*/  UTCQMMA gdesc[UR24], gdesc[UR22], tmem[UR8], tmem[UR20], idesc[UR21], UP4 ;  /* 0x00ff1416180075ea */ /* 0x0005e2000a000308 */
[----:B------:R-:W-:Y:S01]  /*3eb0*/  UPLOP3.LUT UP4, UPT, UPT, UPT, UPT, 0x80, 0x8 ;  /* 0x000000000008789c */ /* 0x000fe20003f8f070 */
[----:B------:R2:W-:Y:S01]  /*3ec0*/  UTCBAR [UR7], URZ ;  /* 0x000000ff070073e9 */ /* 0x0005e200080000ff */
[----:B------:R-:W-:Y:S09]  /*3ed0*/  BRA.U UP0, `(.L_x_75) ;  /* 0xfffffffd008c7547 */ /* 0x000ff2000b83ffff */
.L_x_72:
[----:B------:R-:W-:Y:S01]  /*3ee0*/  UIADD3 UR18, UPT, UPT, UR18, 0x1, URZ ;  /* 0x0000000112127890 */ /* 0x000fe2000fffe0ff */
[C---:B------:R-:W-:Y:S01]  /*3ef0*/  ISETP.NE.AND P0, PT, R10.reuse, 0x2, PT ;  /* 0x000000020a00780c */ /* 0x040fe20003f05270 */
[----:B------:R-:W-:Y:S02]  /*3f00*/  UIADD3 UR9, UPT, UPT, UR9, 0x1b0, URZ ;  /* 0x000001b009097890 */ /* 0x000fe4000fffe0ff */
[----:B------:R-:W-:Y:S01]  /*3f10*/  UISETP.NE.AND UP0, UPT, UR18, 0x4, UPT ;  /* 0x000000041200788c */ /* 0x000fe2000bf05270 */
[----:B-12---:R-:W-:Y:S02]  /*3f20*/  SEL R0, RZ, 0x1, P0 ;  /* 0x00000001ff007807 */ /* 0x006fe40000000000 */
[----:B------:R-:W-:Y:S01]  /*3f30*/  SEL R10, R10, RZ, P0 ;  /* 0x000000ff0a0a7207 */ /* 0x000fe20000000000 */
[----:B------:R-:W-:Y:S01]  /*3f40*/  USEL UR4, URZ, 0x1, UP0 ;  /* 0x00000001ff047887 */ /* 0x000fe20008000000 */
[----:B------:R-:W-:Y:S01]  /*3f50*/  LOP3.LUT R9, R9, R0, RZ, 0x3c, !PT ;  /* 0x0000000009097212 */ /* 0x000fe200078e3cff */
[----:B------:R-:W-:Y:S01]  /*3f60*/  USEL UR18, UR18, URZ, UP0 ;  /* 0x000000ff12127287 */ /* 0x000fe20008000000 */
[----:B------:R1:W-:Y:S03]  /*3f70*/  UTCBAR [UR9], URZ ;  /* 0x000000ff090073e9 */ /* 0x0003e600080000ff */
[----:B------:R-:W-:Y:S01]  /*3f80*/  LOP3.LUT R11, R11, UR4, RZ, 0x3c, !PT ;  /* 0x000000040b0b7c12 */ /* 0x000fe2000f8e3cff */
[----:B------:R-:W-:Y:S07]  /*3f90*/  @P1 BRA `(.L_x_76) ;  /* 0xfffffff800c41947 */ /* 0x000fee000383ffff */
[----:B------:R-:W2:Y:S01]  /*3fa0*/  S2UR UR4, SR_CgaCtaId ;  /* 0x00000000000479c3 */ /* 0x000ea20000008800 */
[----:B------:R-:W-:Y:S01]  /*3fb0*/  ELECT P0, URZ, PT ;  /* 0x0000000000ff782f */ /* 0x000fe20003800000 */
[----:B------:R-:W-:Y:S01]  /*3fc0*/  IMAD.MOV.U32 R0, RZ, RZ, 0x1 ;  /* 0x00000001ff007424 */ /* 0x000fe200078e00ff */
[----:B------:R-:W-:Y:S01]  /*3fd0*/  UIADD3 UR6, UPT, UPT, UR6, 0x1d0, URZ ;  /* 0x000001d006067890 */ /* 0x000fe2000fffe0ff */
[----:B------:R-:W-:Y:S01]  /*3fe0*/  SHF.L.U32 R2, R11, 0x1f, RZ ;  /* 0x0000001f0b027819 */ /* 0x000fe200000006ff */
[----:B------:R-:W-:-:S03]  /*3ff0*/  UMOV UR5, 0x40 ;  /* 0x0000004000057882 */ /* 0x000fc60000000000 */
[----:B------:R-:W-:Y:S01]  /*4000*/  UVIRTCOUNT.DEALLOC.SMPOOL 0x80 ;  /* 0x000000800000784c */ /* 0x000fe20000000000 */
[----:B--2---:R-:W-:Y:S02]  /*4010*/  ULEA UR4, UR4, UR5, 0x18 ;  /* 0x0000000504047291 */ /* 0x004fe4000f8ec0ff */
[----:B------:R-:W-:-:S07]  /*4020*/  ULEA UR5, UR18, UR6, 0x3 ;  /* 0x0000000612057291 */ /* 0x000fce000f8e18ff */
[----:B------:R2:W-:Y:S02]  /*4030*/  @P0 STS.U8 [UR4+0x1c], R0 ;  /* 0x00001c00ff000988 */ /* 0x0005e40008000004 */
[----:B------:R-:W3:Y:S02]  /*4040*/  SYNCS.PHASECHK.TRANS64.TRYWAIT P0, [UR5], R2 ;  /* 0x00000002ff0075a7 */ /* 0x000ee40008001105 */
[----:B--23--:R-:W-:Y:S05]  /*4050*/  @!P0 BRA `(.L_x_77) ;  /* 0x0000006400488947 */ /* 0x00cfea0003800000 */
.L_x_194:
[----:B------:R-:W-:-:S04]  /*4060*/  UIADD3 UR7, UPT, UPT, UR18, 0x1, URZ ;  /* 0x0000000112077890 */ /* 0x000fc8000fffe0ff */
[----:B------:R-:W-:-:S04]  /*4070*/  UISETP.NE.AND UP0, UPT, UR7, 0x4, UPT ;  /* 0x000000040700788c */ /* 0x000fc8000bf05270 */
[----:B------:R-:W-:Y:S02]  /*4080*/  USEL UR8, URZ, 0x1, UP0 ;  /* 0x00000001ff087887 */ /* 0x000fe40008000000 */
[----:B------:R-:W-:-:S04]  /*4090*/  USEL UR7, UR7, URZ, UP0 ;  /* 0x000000ff07077287 */ /* 0x000fc80008000000 */
[----:B------:R-:W-:Y:S01]  /*40a0*/  ULEA UR5, UR7, UR6, 0x3 ;  /* 0x0000000607057291 */ /* 0x000fe2000f8e18ff */
[----:B--2---:R-:W-:-:S04]  /*40b0*/  LOP3.LUT R2, R11, UR8, RZ, 0x3c, !PT ;  /* 0x000000080b027c12 */ /* 0x004fc8000f8e3cff */
[----:B------:R-:W-:-:S04]  /*40c0*/  SHF.L.U32 R3, R2, 0x1f, RZ ;  /* 0x0000001f02037819 */ /* 0x000fc800000006ff */
[----:B------:R-:W2:Y:S02]  /*40d0*/  SYNCS.PHASECHK.TRANS64.TRYWAIT P0, [UR5], R3 ;  /* 0x00000003ff0075a7 */ /* 0x000ea40008001105 */
[----:B--2---:R-:W-:Y:S05]  /*40e0*/  @!P0 BRA `(.L_x_78) ;  /* 0x00000064003c8947 */ /* 0x004fea0003800000 */
.L_x_196:
[----:B------:R-:W-:-:S04]  /*40f0*/  UIADD3 UR7, UPT, UPT, UR7, 0x1, URZ ;  /* 0x0000000107077890 */ /* 0x000fc8000fffe0ff */
[----:B------:R-:W-:-:S04]  /*4100*/  UISETP.NE.AND UP0, UPT, UR7, 0x4, UPT ;  /* 0x000000040700788c */ /* 0x000fc8000bf05270 */
[----:B------:R-:W-:Y:S02]  /*4110*/  USEL UR8, URZ, 0x1, UP0 ;  /* 0x00000001ff087887 */ /* 0x000fe40008000000 */
[----:B------:R-:W-:-:S04]  /*4120*/  USEL UR7, UR7, URZ, UP0 ;  /* 0x000000ff07077287 */ /* 0x000fc80008000000 */
[----:B------:R-:W-:Y:S01]  /*4130*/  ULEA UR5, UR7, UR6, 0x3 ;  /* 0x0000000607057291 */ /* 0x000fe2000f8e18ff */
[----:B------:R-:W-:-:S04]  /*4140*/  LOP3.LUT R2, R2, UR8, RZ, 0x3c, !PT ;  /* 0x0000000802027c12 */ /* 0x000fc8000f8e3cff */
[----:B--2---:R-:W-:-:S04]  /*4150*/  SHF.L.U32 R3, R2, 0x1f, RZ ;  /* 0x0000001f02037819 */ /* 0x004fc800000006ff */
[----:B------:R-:W2:Y:S02]  /*4160*/  SYNCS.PHASECHK.TRANS64.TRYWAIT P0, [UR5], R3 ;  /* 0x00000003ff0075a7 */ /* 0x000ea40008001105 */
[----:B--2---:R-:W-:Y:S05]  /*4170*/  @!P0 BRA `(.L_x_79) ;  /* 0x0000006400308947 */ /* 0x004fea0003800000 */
.L_x_198:
[----:B------:R-:W-:-:S04]  /*4180*/  UIADD3 UR7, UPT, UPT, UR7, 0x1, URZ ;  /* 0x0000000107077890 */ /* 0x000fc8000fffe0ff */
[----:B------:R-:W-:-:S04]  /*4190*/  UISETP.NE.AND UP0, UPT, UR7, 0x4, UPT ;  /* 0x000000040700788c */ /* 0x000fc8000bf05270 */
[----:B------:R-:W-:Y:S02]  /*41a0*/  USEL UR5, URZ, 0x1, UP0 ;  /* 0x00000001ff057887 */ /* 0x000fe40008000000 */
[----:B------:R-:W-:-:S04]  /*41b0*/  USEL UR7, UR7, URZ, UP0 ;  /* 0x000000ff07077287 */ /* 0x000fc80008000000 */
[----:B------:R-:W-:Y:S01]  /*41c0*/  ULEA UR7, UR7, UR6, 0x3 ;  /* 0x0000000607077291 */ /* 0x000fe2000f8e18ff */
[----:B------:R-:W-:-:S04]  /*41d0*/  LOP3.LUT R2, R2, UR5, RZ, 0x3c, !PT ;  /* 0x0000000502027c12 */ /* 0x000fc8000f8e3cff */
[----:B------:R-:W-:-:S04]  /*41e0*/  SHF.L.U32 R2, R2, 0x1f, RZ ;  /* 0x0000001f02027819 */ /* 0x000fc800000006ff */
[----:B------:R-:W3:Y:S02]  /*41f0*/  SYNCS.PHASECHK.TRANS64.TRYWAIT P0, [UR7], R2 ;  /* 0x00000002ff0075a7 */ /* 0x000ee40008001107 */
[----:B---3--:R-:W-:Y:S05]  /*4200*/  @!P0 BRA `(.L_x_80) ;  /* 0x0000006400248947 */ /* 0x008fea0003800000 */
.L_x_200:
[----:B------:R-:W-:Y:S01]  /*4210*/  NOP ;  /* 0x0000000000007918 */ /* 0x000fe20000000000 */
[----:B--2---:R-:W2:Y:S01]  /*4220*/  LDS R0, [UR4+0x14] ;  /* 0x00001404ff007984 */ /* 0x004ea20008000800 */
[----:B------:R-:W-:Y:S01]  /*4230*/  ULOP3.LUT UR6, UR19, 0xffff, URZ, 0xc0, !UPT ;  /* 0x0000ffff13067892 */ /* 0x000fe2000f8ec0ff */
[----:B------:R-:W-:Y:S01]  /*4240*/  UMOV UR8, 0xffff ;  /* 0x0000ffff00087882 */ /* 0x000fe20000000000 */
[----:B------:R-:W-:Y:S02]  /*4250*/  UMOV UR5, 0x1 ;  /* 0x0000000100057882 */ /* 0x000fe40000000000 */
[----:B------:R-:W-:-:S04]  /*4260*/  USHF.R.U32.HI UR6, URZ, 0x5, UR6 ;  /* 0x00000005ff067899 */ /* 0x000fc80008011606 */
[----:B------:R-:W-:Y:S02]  /*4270*/  USHF.L.U32 UR8, UR8, UR6, URZ ;  /* 0x0000000608087299 */ /* 0x000fe400080006ff */
[----:B------:R-:W-:-:S04]  /*4280*/  USHF.L.U32 UR5, UR5, UR6, URZ ;  /* 0x0000000605057299 */ /* 0x000fc800080006ff */
[----:B--2---:R-:W-:-:S04]  /*4290*/  LOP3.LUT R0, R0, UR8, RZ, 0xc0, !PT ;  /* 0x0000000800007c12 */ /* 0x004fc8000f8ec0ff */
[----:B------:R-:W-:-:S13]  /*42a0*/  ISETP.NE.AND P0, PT, R0, UR8, PT ;  /* 0x0000000800007c0c */ /* 0x000fda000bf05270 */
[----:B------:R-:W-:Y:S05]  /*42b0*/  @P0 BRA `(.L_x_81) ;  /* 0x0000000000580947 */ /* 0x000fea0003800000 */
[----:B------:R-:W2:Y:S02]  /*42c0*/  LDS R0, [UR4+0x18] ;  /* 0x00001804ff007984 */ /* 0x000ea40008000800 */
[----:B--2---:R-:W-:-:S04]  /*42d0*/  LOP3.LUT R0, R0, UR5, RZ, 0xc0, !PT ;  /* 0x0000000500007c12 */ /* 0x004fc8000f8ec0ff */
[----:B------:R-:W-:-:S13]  /*42e0*/  ISETP.NE.AND P0, PT, R0, UR5, PT ;  /* 0x0000000500007c0c */ /* 0x000fda000bf05270 */
[----:B------:R-:W-:Y:S05]  /*42f0*/  @P0 BRA `(.L_x_82) ;  /* 0x00000000003c0947 */ /* 0x000fea0003800000 */
[----:B------:R-:W2:Y:S01]  /*4300*/  S2R R2, SR_LANEID ;  /* 0x0000000000027919 */ /* 0x000ea20000000000 */
[----:B------:R-:W-:Y:S01]  /*4310*/  ULOP3.LUT UR8, URZ, UR8, URZ, 0x33, !UPT ;  /* 0x00000008ff087292 */ /* 0x000fe2000f8e33ff */
[----:B------:R-:W-:Y:S02]  /*4320*/  VOTEU.ANY UR7, UPT, PT ;  /* 0x0000000000077886 */ /* 0x000fe400038e0100 */
[----:B------:R-:W-:-:S03]  /*4330*/  UFLO.U32 UR7, UR7 ;  /* 0x00000007000772bd */ /* 0x000fc600080e0000 */
[----:B------:R-:W-:-:S04]  /*4340*/  IMAD.U32 R0, RZ, RZ, UR8 ;  /* 0x00000008ff007e24 */ /* 0x000fc8000f8e00ff */
[----:B------:R3:W1:Y:S02]  /*4350*/  REDUX UR6, R0 ;  /* 0x00000000000673c4 */ /* 0x0006640000000000 */
[----:B------:R1:W-:Y:S01]  /*4360*/  UTCATOMSWS.AND URZ, UR8 ;  /* 0x0000000800ff79e3 */ /* 0x0003e20008000000 */
[----:B--2---:R-:W-:Y:S02]  /*4370*/  ISETP.EQ.U32.AND P0, PT, R2, UR7, PT ;  /* 0x0000000702007c0c */ /* 0x004fe4000bf02070 */
[----:B---3--:R-:W-:Y:S02]  /*4380*/  LOP3.LUT R0, RZ, UR5, RZ, 0x33, !PT ;  /* 0x00000005ff007c12 */ /* 0x008fe4000f8e33ff */
[----:B-1----:R-:W-:Y:S02]  /*4390*/  MOV R2, UR6 ;  /* 0x0000000600027c02 */ /* 0x002fe40008000f00 */
[----:B------:R-:W1:Y:S07]  /*43a0*/  REDUX UR5, R0 ;  /* 0x00000000000573c4 */ /* 0x000e6e0000000000 */
[----:B------:R2:W-:Y:S01]  /*43b0*/  @P0 ATOMS.AND RZ, [UR4+0x14], R2 ;  /* 0x00001402ffff098c */ /* 0x0005e2000a800004 */
[----:B-1----:R-:W-:-:S05]  /*43c0*/  IMAD.U32 R0, RZ, RZ, UR5 ;  /* 0x00000005ff007e24 */ /* 0x002fca000f8e00ff */
[----:B------:R2:W-:Y:S01]  /*43d0*/  @P0 ATOMS.AND RZ, [UR4+0x18], R0 ;  /* 0x00001800ffff098c */ /* 0x0005e2000a800004 */
[----:B------:R-:W-:Y:S05]  /*43e0*/  BRA `(.L_x_83) ;  /* 0x0000000000147947 */ /* 0x000fea0003800000 */
.L_x_82:
[----:B------:R-:W-:Y:S02]  /*43f0*/  MOV R2, 0x4410 ;  /* 0x0000441000027802 */ /* 0x000fe40000000f00 */
[----:B-1--45:R-:W-:Y:S05]  /*4400*/  CALL.REL.NOINC `($__internal_0_$__cuda_sm10x_tcgen05_guardrail_trap_col_being_dealloced_not_returned_by_alloc) ;  /* 0x0000006800087944 */ /* 0x032fea0003c00000 */
[----:B------:R-:W-:Y:S05]  /*4410*/  BRA `(.L_x_83) ;  /* 0x0000000000087947 */ /* 0x000fea0003800000 */
.L_x_81:
[----:B------:R-:W-:Y:S02]  /*4420*/  MOV R2, 0x4440 ;  /* 0x0000444000027802 */ /* 0x000fe40000000f00 */
[----:B-1--45:R-:W-:Y:S05]  /*4430*/  CALL.REL.NOINC `($__internal_2_$__cuda_sm10x_tcgen05_guardrail_trap_unallocated_columns_being_dealloced) ;  /* 0x0000006800147944 */ /* 0x032fea0003c00000 */
.L_x_83:
[----:B------:R-:W-:Y:S01]  /*4440*/  NOP ;  /* 0x0000000000007918 */ /* 0x000fe20000000000 */
[----:B------:R-:W-:Y:S05]  /*4450*/  EXIT ;  /* 0x000000000000794d */ /* 0x000fea0003800000 */
.L_x_65:
[----:B------:R-:W-:-:S09]  /*4460*/  UISETP.NE.OR UP2, UPT, UR8, 0x3, !UP2 ;  /* 0x000000030800788c */ /* 0x000fd2000d745670 */
[----:B------:R-:W-:Y:S05]  /*4470*/  BRA.U UP2, `(.L_x_84) ;  /* 0x0000001102087547 */ /* 0x000fea000b800000 */
[----:B------:R-:W1:Y:S01]  /*4480*/  LDC R0, c[0x0][0xb30] ;  /* 0x0002cc00ff007b82 */ /* 0x000e620000000800 */
[----:B------:R-:W2:Y:S01]  /*4490*/  LDCU.64 UR8, c[0x0][0x888] ;  /* 0x00011100ff0877ac */ /* 0x000ea20008000a00 */
[----:B------:R-:W-:Y:S02]  /*44a0*/  HFMA2 R27, -RZ, RZ, 0, 0 ;  /* 0x00000000ff1b7431 */ /* 0x000fe400000001ff */
[----:B------:R-:W-:Y:S01]  /*44b0*/  IMAD.MOV.U32 R29, RZ, RZ, 0x1 ;  /* 0x00000001ff1d7424 */ /* 0x000fe200078e00ff */
[----:B------:R-:W-:Y:S01]  /*44c0*/  MOV R25, 0x1000 ;  /* 0x0000100000197802 */ /* 0x000fe20000000f00 */
[----:B------:R-:W4:Y:S01]  /*44d0*/  LDCU.64 UR4, c[0x0][0x890] ;  /* 0x00011200ff0477ac */ /* 0x000f220008000a00 */
[----:B------:R-:W-:Y:S01]  /*44e0*/  IMAD.MOV.U32 R28, RZ, RZ, RZ ;  /* 0x000000ffff1c7224 */ /* 0x000fe200078e00ff */
[----:B------:R-:W3:Y:S01]  /*44f0*/  LDC R24, c[0x0][0x370] ;  /* 0x0000dc00ff187b82 */ /* 0x000ee20000000800 */
[----:B------:R-:W-:Y:S01]  /*4500*/  UMOV UR7, 0x400 ;  /* 0x0000040000077882 */ /* 0x000fe20000000000 */
[----:B------:R-:W-:-:S02]  /*4510*/  UPLOP3.LUT UP1, UPT, UPT, UPT, UPT, 0x40, 0x4 ;  /* 0x000000000004789c */ /* 0x000fc40003f2e870 */
[----:B------:R-:W-:-:S04]  /*4520*/  ULEA UR7, UR37, UR7, 0x18 ;  /* 0x0000000725077291 */ /* 0x000fc8000f8ec0ff */
[----:B------:R-:W3:Y:S01]  /*4530*/  LDC R3, c[0x0][0xb0c] ;  /* 0x0002c300ff037b82 */ /* 0x000ee20000000800 */
[----:B------:R-:W-:Y:S02]  /*4540*/  UIADD3 UR13, UPT, UPT, UR7, 0x158, URZ ;  /* 0x00000158070d7890 */ /* 0x000fe4000fffe0ff */
[----:B--2---:R-:W-:Y:S02]  /*4550*/  UISETP.NE.U32.AND UP2, UPT, UR8, URZ, UPT ;  /* 0x000000ff0800728c */ /* 0x004fe4000bf45070 */
[----:B------:R-:W-:Y:S02]  /*4560*/  UIADD3 UR33, UPT, UPT, UR7, 0x140, URZ ;  /* 0x0000014007217890 */ /* 0x000fe4000fffe0ff */
[----:B----4-:R-:W-:Y:S01]  /*4570*/  UISETP.NE.U32.AND UP3, UPT, UR4, URZ, UPT ;  /* 0x000000ff0400728c */ /* 0x010fe2000bf65070 */
[----:B------:R-:W2:Y:S01]  /*4580*/  LDC R18, c[0x0][0xb20] ;  /* 0x0002c800ff127b82 */ /* 0x000ea20000000800 */
[----:B-1----:R-:W-:Y:S01]  /*4590*/  ISETP.NE.AND P1, PT, R0, 0x1, PT ;  /* 0x000000010000780c */ /* 0x002fe20003f25270 */
[----:B------:R-:W-:-:S02]  /*45a0*/  UISETP.NE.AND.EX UP2, UPT, UR9, URZ, UPT, UP2 ;  /* 0x000000ff0900728c */ /* 0x000fc4000bf45320 */
[----:B------:R-:W-:Y:S02]  /*45b0*/  UIADD3 UR25, UPT, UPT, UR7, 0x148, URZ ;  /* 0x0000014807197890 */ /* 0x000fe4000fffe0ff */
[----:B------:R-:W-:Y:S02]  /*45c0*/  UIADD3 UR17, UPT, UPT, UR7, 0x150, URZ ;  /* 0x0000015007117890 */ /* 0x000fe4000fffe0ff */
[----:B------:R-:W1:Y:S01]  /*45d0*/  LDC.64 R30, c[0x0][0x348] ;  /* 0x0000d200ff1e7b82 */ /* 0x000e620000000a00 */
[----:B------:R-:W-:Y:S02]  /*45e0*/  UPRMT UR13, UR37, 0x654, UR13 ;  /* 0x00000654250d7896 */ /* 0x000fe4000800000d */
[----:B------:R-:W-:-:S05]  /*45f0*/  UISETP.NE.AND.EX UP3, UPT, UR5, URZ, UPT, UP3 ;  /* 0x000000ff0500728c */ /* 0x000fca000bf65330 */
[----:B------:R-:W4:Y:S08]  /*4600*/  LDC.64 R16, c[0x0][0xb10] ;  /* 0x0002c400ff107b82 */ /* 0x000f300000000a00 */
[----:B------:R-:W1:Y:S08]  /*4610*/  LDC.64 R6, c[0x0][0xb18] ;  /* 0x0002c600ff067b82 */ /* 0x000e700000000a00 */
[----:B------:R-:W1:Y:S08]  /*4620*/  LDC.64 R4, c[0x0][0xb28] ;  /* 0x0002ca00ff047b82 */ /* 0x000e700000000a00 */
[----:B--23--:R-:W1:Y:S02]  /*4630*/  LDC R19, c[0x0][0x374] ;  /* 0x0000dd00ff137b82 */ /* 0x00ce640000000800 */
.L_x_95:
[C---:B------:R-:W-:Y:S02]  /*4640*/  LEA R0, R28.reuse, UR7, 0x3 ;  /* 0x000000071c007c11 */ /* 0x040fe4000f8e18ff */
[----:B------:R-:W-:Y:S02]  /*4650*/  SHF.L.U32 R2, R27, 0x1f, RZ ;  /* 0x0000001f1b027819 */ /* 0x000fe400000006ff */
[----:B------:R-:W-:Y:S02]  /*4660*/  LEA R20, R28, UR7, 0x4 ;  /* 0x000000071c147c11 */ /* 0x000fe4000f8e20ff */
[----:B--2---:R-:W2:Y:S02]  /*4670*/  SYNCS.PHASECHK.TRANS64.TRYWAIT P0, [R0+URZ+0x190], R2 ;  /* 0x00019002000075a7 */ /* 0x004ea400080011ff */
[----:B--2---:R-:W-:Y:S05]  /*4680*/  @!P0 BRA `(.L_x_85) ;  /* 0x00000060001c8947 */ /* 0x004fea0003800000 */
.L_x_201:
[----:B------:R-:W-:Y:S01]  /*4690*/  ISETP.GE.AND P0, PT, R40, 0x1, PT ;  /* 0x000000012800780c */ /* 0x000fe20003f06270 */
[----:B------:R-:W3:Y:S01]  /*46a0*/  LDS.128 R20, [R20+0x220] ;  /* 0x0002200014147984 */ /* 0x000ee20000000c00 */
[----:B--2---:R-:W-:Y:S01]  /*46b0*/  VIADD R0, R0, 0x1a0 ;  /* 0x000001a000007836 */ /* 0x004fe20000000000 */
[----:B------:R-:W-:Y:S01]  /*46c0*/  @!PT LDS RZ, [RZ] ;  /* 0x00000000fffff984 */ /* 0x000fe20000000800 */
[----:B------:R-:W-:Y:S01]  /*46d0*/  @!PT LDS RZ, [RZ] ;  /* 0x00000000fffff984 */ /* 0x000fe20000000800 */
[----:B------:R-:W-:Y:S01]  /*46e0*/  @!PT LDS RZ, [RZ] ;  /* 0x00000000fffff984 */ /* 0x000fe20000000800 */
[----:B------:R-:W-:Y:S01]  /*46f0*/  @!PT LDS RZ, [RZ] ;  /* 0x00000000fffff984 */ /* 0x000fe20000000800 */
[----:B------:R2:W-:Y:S06]  /*4700*/  MEMBAR.ALL.CTA ;  /* 0x0000000000007992 */ /* 0x0005ec0000008000 */
[----:B--2---:R-:W2:Y:S01]  /*4710*/  FENCE.VIEW.ASYNC.S ;  /* 0x00000000000073c6 */ /* 0x004ea20000000000 */
[----:B------:R-:W-:Y:S04]  /*4720*/  PRMT R0, RZ, 0x654, R0 ;  /* 0x00000654ff007816 */ /* 0x000fe80000000000 */
[----:B--2---:R2:W-:Y:S01]  /*4730*/  SYNCS.ARRIVE.TRANS64.RED.A1T0 RZ, [R0+URZ], RZ ;  /* 0x000000ff00ff79a7 */ /* 0x0045e200081004ff */
[----:B---3--:R-:W-:Y:S11]  /*4740*/  LOP3.LUT P3, RZ, R22, 0x1, RZ, 0xc0, !PT ;  /* 0x0000000116ff7812 */ /* 0x008ff6000786c0ff */
[----:B------:R-:W-:Y:S02]  /*4750*/  @!UPT UIADD3 URZ, UPT, UPT, URZ, URZ, URZ ;  /* 0x000000fffffff290 */ /* 0x000fe4000fffe0ff */
[----:B------:R-:W-:Y:S02]  /*4760*/  @P3 MOV R11, R20 ;  /* 0x00000014000b3202 */ /* 0x000fe40000000f00 */
[----:B------:R-:W-:Y:S01]  /*4770*/  @P3 LOP3.LUT R10, R21, 0xffff, RZ, 0xc0, !PT ;  /* 0x0000ffff150a3812 */ /* 0x000fe200078ec0ff */
[----:B--2---:R-:W-:Y:S06]  /*4780*/  @!P0 BRA `(.L_x_86) ;  /* 0x0000000000a48947 */ /* 0x004fec0003800000 */
[-C--:B-1----:R-:W-:Y:S01]  /*4790*/  IMAD.HI.U32 R0, R19, R7.reuse, RZ ;  /* 0x0000000713007227 */ /* 0x082fe200078e00ff */
[----:B------:R-:W-:Y:S02]  /*47a0*/  ISETP.NE.AND P0, PT, R6, 0x1, PT ;  /* 0x000000010600780c */ /* 0x000fe40003f05270 */
[----:B------:R-:W-:Y:S01]  /*47b0*/  ISETP.NE.AND P2, PT, R40, 0x1, PT ;  /* 0x000000012800780c */ /* 0x000fe20003f45270 */
[----:B----4-:R-:W-:Y:S01]  /*47c0*/  IMAD.HI.U32 R9, R24, R16, RZ ;  /* 0x0000001018097227 */ /* 0x010fe200078e00ff */
[----:B------:R-:W-:Y:S02]  /*47d0*/  SHF.R.U32.HI R0, RZ, R18, R0 ;  /* 0x00000012ff007219 */ /* 0x000fe40000011600 */
[----:B------:R-:W-:Y:S01]  /*47e0*/  ISETP.NE.AND P4, PT, R3, 0x1, PT ;  /* 0x000000010300780c */ /* 0x000fe20003f85270 */
[----:B------:R-:W-:Y:S01]  /*47f0*/  IMAD.HI.U32 R13, R10, R7, RZ ;  /* 0x000000070a0d7227 */ /* 0x000fe200078e00ff */
[----:B------:R-:W-:Y:S02]  /*4800*/  SHF.R.U32.HI R9, RZ, R17, R9 ;  /* 0x00000011ff097219 */ /* 0x000fe40000011609 */
[----:B------:R-:W-:Y:S01]  /*4810*/  SEL R0, R19, R0, !P0 ;  /* 0x0000000013007207 */ /* 0x000fe20004000000 */
[----:B------:R-:W-:Y:S01]  /*4820*/  IMAD.HI.U32 R12, R11, R16, RZ ;  /* 0x000000100b0c7227 */ /* 0x000fe200078e00ff */
[----:B------:R-:W-:Y:S03]  /*4830*/  SEL R9, R24, R9, !P4 ;  /* 0x0000000918097207 */ /* 0x000fe60006000000 */
[-C--:B------:R-:W-:Y:S01]  /*4840*/  IMAD.HI.U32 R8, R0, R4.reuse, RZ ;  /* 0x0000000400087227 */ /* 0x080fe200078e00ff */
[----:B------:R-:W-:Y:S03]  /*4850*/  SHF.R.U32.HI R12, RZ, R17, R12 ;  /* 0x00000011ff0c7219 */ /* 0x000fe6000001160c */
[----:B------:R-:W-:Y:S01]  /*4860*/  IMAD.HI.U32 R2, R9, R4, RZ ;  /* 0x0000000409027227 */ /* 0x000fe200078e00ff */
[-C--:B------:R-:W-:Y:S02]  /*4870*/  @P2 SHF.R.U32.HI R0, RZ, R5.reuse, R8 ;  /* 0x00000005ff002219 */ /* 0x080fe40000011608 */
[----:B------:R-:W-:Y:S02]  /*4880*/  SHF.R.U32.HI R8, RZ, R18, R13 ;  /* 0x00000012ff087219 */ /* 0x000fe4000001160d */
[----:B------:R-:W-:Y:S01]  /*4890*/  @P2 SHF.R.U32.HI R9, RZ, R5, R2 ;  /* 0x00000005ff092219 */ /* 0x000fe20000011602 */
[----:B------:R-:W-:Y:S01]  /*48a0*/  IMAD R0, R40, R0, RZ ;  /* 0x0000000028007224 */ /* 0x000fe200078e02ff */
[----:B------:R-:W-:Y:S02]  /*48b0*/  SEL R8, R10, R8, !P0 ;  /* 0x000000080a087207 */ /* 0x000fe40004000000 */
[----:B------:R-:W-:Y:S01]  /*48c0*/  SEL R2, R11, R12, !P4 ;  /* 0x0000000c0b027207 */ /* 0x000fe20006000000 */
[----:B------:R-:W-:Y:S01]  /*48d0*/  IMAD R12, R40, R9, RZ ;  /* 0x00000009280c7224 */ /* 0x000fe200078e02ff */
[C---:B------:R-:W-:Y:S01]  /*48e0*/  ISETP.GE.AND P0, PT, R8.reuse, R0, PT ;  /* 0x000000000800720c */ /* 0x040fe20003f06270 */
[----:B------:R-:W-:Y:S03]  /*48f0*/  IMAD.HI.U32 R0, R8, R4, RZ ;  /* 0x0000000408007227 */ /* 0x000fe600078e00ff */
[----:B------:R-:W-:Y:S02]  /*4900*/  ISETP.GE.OR P0, PT, R2, R12, P0 ;  /* 0x0000000c0200720c */ /* 0x000fe40000706670 */
[-C--:B------:R-:W-:Y:S04]  /*4910*/  SHF.R.U32.HI R0, RZ, R5.reuse, R0 ;  /* 0x00000005ff007219 */ /* 0x080fe80000011600 */
[----:B------:R-:W-:Y:S05]  /*4920*/  SEL R13, R8, R0, !P2 ;  /* 0x00000000080d7207 */ /* 0x000fea0005000000 */
[----:B------:R-:W-:Y:S02]  /*4930*/  IMAD.MOV R12, RZ, RZ, -R13 ;  /* 0x000000ffff0c7224 */ /* 0x000fe400078e0a0d */
[----:B------:R-:W-:Y:S04]  /*4940*/  @!P0 IMAD.HI.U32 R0, R2, R4, RZ ;  /* 0x0000000402008227 */ /* 0x000fe800078e00ff */
[----:B------:R-:W-:Y:S01]  /*4950*/  IMAD R12, R40, R12, R8 ;  /* 0x0000000c280c7224 */ /* 0x000fe200078e0208 */
[----:B------:R-:W-:Y:S04]  /*4960*/  @!P0 SHF.R.U32.HI R0, RZ, R5, R0 ;  /* 0x00000005ff008219 */ /* 0x000fe80000011600 */
[----:B------:R-:W-:Y:S04]  /*4970*/  @!P0 SEL R0, R2, R0, !P2 ;  /* 0x0000000002008207 */ /* 0x000fe80005000000 */
[----:B------:R-:W-:Y:S01]  /*4980*/  @!P0 IADD3 R13, PT, PT, R13, -R0, RZ ;  /* 0x800000000d0d8210 */ /* 0x000fe20007ffe0ff */
[----:B------:R-:W-:Y:S01]  /*4990*/  @!P0 IMAD R0, R9, R12, R0 ;  /* 0x0000000c09008224 */ /* 0x000fe200078e0200 */
[----:B------:R-:W-:Y:S01]  /*49a0*/  IADD3 R9, PT, PT, -R8, RZ, RZ ;  /* 0x000000ff08097210 */ /* 0x000fe20007ffe1ff */
[--C-:B------:R-:W-:Y:S02]  /*49b0*/  IMAD.MOV R12, RZ, RZ, -R2.reuse ;  /* 0x000000ffff0c7224 */ /* 0x100fe400078e0a02 */
[----:B------:R-:W-:Y:S02]  /*49c0*/  @!P0 IMAD R8, R13, R40, R2 ;  /* 0x000000280d088224 */ /* 0x000fe400078e0202 */
[----:B------:R-:W-:Y:S02]  /*49d0*/  @!P0 IMAD.MOV.U32 R2, RZ, RZ, R0 ;  /* 0x000000ffff028224 */ /* 0x000fe400078e0000 */
[----:B------:R-:W-:Y:S02]  /*49e0*/  IMAD R11, R3, R12, R11 ;  /* 0x0000000c030b7224 */ /* 0x000fe400078e020b */
[----:B------:R-:W-:Y:S02]  /*49f0*/  IMAD R10, R6, R9, R10 ;  /* 0x00000009060a7224 */ /* 0x000fe400078e020a */
[----:B------:R-:W-:Y:S02]  /*4a00*/  IMAD R11, R2, R3, R11 ;  /* 0x00000003020b7224 */ /* 0x000fe400078e020b */
[----:B------:R-:W-:Y:S02]  /*4a10*/  IMAD R10, R8, R6, R10 ;  /* 0x00000006080a7224 */ /* 0x000fe400078e020a */
.L_x_86:
[----:B------:R-:W-:Y:S05]  /*4a20*/  BRA.U UP1, `(.L_x_87) ;  /* 0x0000000101107547 */ /* 0x000fea000b800000 */
[----:B------:R-:W-:Y:S04]  /*4a30*/  MOV R2, UR6 ;  /* 0x0000000600027c02 */ /* 0x000fe80008000f00 */
[----:B------:R-:W-:Y:S04]  /*4a40*/  SHF.L.U32 R2, R2, 0x1f, RZ ;  /* 0x0000001f02027819 */ /* 0x000fe800000006ff */
[----:B------:R-:W2:Y:S02]  /*4a50*/  SYNCS.PHASECHK.TRANS64.TRYWAIT P0, [UR7+0x188], R2 ;  /* 0x00018802ff0075a7 */ /* 0x000ea40008001107 */
[----:B--2---:R-:W-:Y:S05]  /*4a60*/  @!P0 BRA `(.L_x_88) ;  /* 0x0000005c00388947 */ /* 0x004fea0003800000 */
.L_x_87:
[----:B------:R-:W-:Y:S02]  /*4a70*/  R2UR UR35, R15 ;  /* 0x000000000f2372ca */ /* 0x000fe400000e0000 */
[----:B------:R-:W-:Y:S02]  /*4a80*/  R2UR UR34, R14 ;  /* 0x000000000e2272ca */ /* 0x000fe400000e0000 */
[----:B------:R-:W-:Y:S02]  /*4a90*/  ISETP.NE.U32.AND P2, PT, RZ, UR4, PT ;  /* 0x00000004ff007c0c */ /* 0x000fe4000bf45070 */
[----:B------:R-:W-:Y:S02]  /*4aa0*/  SHF.L.U32 R14, R29, 0x1f, RZ ;  /* 0x0000001f1d0e7819 */ /* 0x000fe400000006ff */
[----:B------:R-:W-:Y:S05]  /*4ab0*/  ISETP.NE.AND.EX P2, PT, RZ, UR5, PT, P2 ;  /* 0x00000005ff007c0c */ /* 0x000fea000bf45320 */
[----:B------:R-:W-:Y:S02]  /*4ac0*/  USHF.L.U32 UR35, UR35, 0x6, URZ ;  /* 0x0000000623237899 */ /* 0x000fe400080006ff */
[----:B------:R-:W-:Y:S01]  /*4ad0*/  USHF.L.U32 UR34, UR34, 0x8, URZ ;  /* 0x0000000822227899 */ /* 0x000fe200080006ff */
[----:B------:R-:W-:Y:S11]  /*4ae0*/  BRA.U !UP3, `(.L_x_89) ;  /* 0x000000010b347547 */ /* 0x000ff6000b800000 */
[----:B------:R-:W-:Y:S01]  /*4af0*/  UPLOP3.LUT UP0, UPT, UPT, UPT, UP2, 0x80, 0x8 ;  /* 0x000000000008789c */ /* 0x000fe20003f0f020 */
[----:B--2---:R-:W-:Y:S02]  /*4b00*/  HFMA2 R0, -RZ, RZ, 0, 5.9604644775390625e-08 ;  /* 0x00000001ff007431 */ /* 0x004fe400000001ff */
[----:B------:R-:W-:Y:S03]  /*4b10*/  IMAD.MOV.U32 R96, RZ, RZ, 0x1 ;  /* 0x00000001ff607424 */ /* 0x000fe600078e00ff */
[----:B------:R-:W-:Y:S05]  /*4b20*/  PLOP3.LUT P0, PT, PT, PT, UP0, 0x80, 0x8 ;  /* 0x000000000008781c */ /* 0x000fea0003f0f008 */
[----:B------:R-:W2:Y:S01]  /*4b30*/  @UP0 LDCU.64 UR10, c[0x0][0x888] ;  /* 0x00011100ff0a07ac */ /* 0x000ea20008000a00 */
[----:B------:R-:W-:Y:S07]  /*4b40*/  @UP0 UIMAD UR8, UR36, UR4, URZ ;  /* 0x00000004240802a4 */ /* 0x000fee000f8e02ff */
[----:B------:R-:W-:Y:S01]  /*4b50*/  @!P0 PRMT R96, R0, 0x7610, R96 ;  /* 0x0000761000608816 */ /* 0x000fe20000000060 */
[----:B--2---:R-:W-:Y:S03]  /*4b60*/  @UP0 UIMAD.WIDE UR10, UR8, 0x4, UR10 ;  /* 0x00000004080a08a5 */ /* 0x004fe6000f8e020a */
[----:B------:R-:W2:Y:S03]  /*4b70*/  @!UP0 LDCU UR8, c[0x0][0x880] ;  /* 0x00011000ff0887ac */ /* 0x000ea60008000800 */
[----:B------:R-:W-:Y:S01]  /*4b80*/  IMAD.U32 R8, RZ, RZ, UR10 ;  /* 0x0000000aff087e24 */ /* 0x000fe2000f8e00ff */
[----:B------:R-:W-:Y:S05]  /*4b90*/  MOV R9, UR11 ;  /* 0x0000000b00097c02 */ /* 0x000fea0008000f00 */
[----:B-----5:R3:W5:Y:S02]  /*4ba0*/  @P0 LDG.E R49, desc[UR46][R8.64] ;  /* 0x0000002e08310981 */ /* 0x020764000c1e1900 */
[----:B--23--:R-:W-:Y:S07]  /*4bb0*/  @!P0 IMAD.U32 R49, RZ, RZ, UR8 ;  /* 0x00000008ff318e24 */ /* 0x00cfee000f8e00ff */
.L_x_89:
[----:B-----5:R-:W-:Y:S01]  /*4bc0*/  @!P2 FSETP.EQ.AND P0, PT, R49, RZ, PT ;  /* 0x000000ff3100a20b */ /* 0x020fe20003f02000 */
[----:B------:R-:W-:Y:S01]  /*4bd0*/  @!UPT UIADD3 URZ, UPT, UPT, URZ, URZ, URZ ;  /* 0x000000fffffff290 */ /* 0x000fe2000fffe0ff */
[----:B------:R-:W-:Y:S11]  /*4be0*/  @!P2 BRA `(.L_x_90) ;  /* 0x000000000014a947 */ /* 0x000ff60003800000 */
[----:B------:R-:W-:Y:S02]  /*4bf0*/  LOP3.LUT P2, RZ, R96, 0xff, RZ, 0xc0, !PT ;  /* 0x000000ff60ff7812 */ /* 0x000fe4000784c0ff */
[----:B------:R-:W-:Y:S04]  /*4c00*/  PLOP3.LUT P0, PT, PT, PT, UP0, 0x80, 0x8 ;  /* 0x000000000008781c */ /* 0x000fe80003f0f008 */
[----:B------:R-:W-:Y:S07]  /*4c10*/  PLOP3.LUT P0, PT, P0, PT, PT, 0x8, 0x80 ;  /* 0x000000000080781c */ /* 0x000fee000070e170 */
[----:B------:R-:W-:Y:S11]  /*4c20*/  @P2 FSETP.EQ.AND P0, PT, R49, RZ, PT ;  /* 0x000000ff3100220b */ /* 0x000ff60003f02000 */
[----:B------:R-:W-:Y:S02]  /*4c30*/  @!UPT UIADD3 URZ, UPT, UPT, URZ, URZ, URZ ;  /* 0x000000fffffff290 */ /* 0x000fe4000fffe0ff */
.L_x_90:
[----:B------:R-:W3:Y:S01]  /*4c40*/  SYNCS.PHASECHK.TRANS64.TRYWAIT P2, [UR7+0x160], R14 ;  /* 0x0001600eff0075a7 */ /* 0x000ee20008041107 */
[----:B------:R-:W-:Y:S04]  /*4c50*/  ELECT P4, URZ, PT ;  /* 0x0000000000ff782f */ /* 0x000fe80003880000 */
[----:B------:R-:W-:Y:S11]  /*4c60*/  PLOP3.LUT P4, PT, P0, P4, PT, 0xf2, 0x2f ;  /* 0x00000000002f781c */ /* 0x000ff60000789e72 */
[----:B------:R-:W-:Y:S02]  /*4c70*/  @!UPT UIADD3 URZ, UPT, UPT, URZ, URZ, URZ ;  /* 0x000000fffffff290 */ /* 0x000fe4000fffe0ff */
[----:B-1----:R-:W-:Y:S05]  /*4c80*/  @!P4 IADD3 R8, P0, PT, R30, 0x580, RZ ;  /* 0x000005801e08c810 */ /* 0x002fea0007f1e0ff */
[----:B--2---:R-:W-:Y:S01]  /*4c90*/  @!P4 IMAD.X R2, RZ, RZ, R31, P0 ;  /* 0x000000ffff02c224 */ /* 0x004fe200000e061f */
[----:B---3--:R-:W-:Y:S07]  /*4ca0*/  @!P2 BRA `(.L_x_91) ;  /* 0x0000005800c0a947 */ /* 0x008fee0003800000 */
.L_x_204:
[----:B------:R-:W-:Y:S01]  /*4cb0*/  @!P4 R2UR UR8, R2 ;  /* 0x000000000208c2ca */ /* 0x000fe200000e0000 */
[----:B------:R-:W-:Y:S01]  /*4cc0*/  VOTEU.ALL UP1, P4 ;  /* 0x0000000000ff7886 */ /* 0x000fe20002020000 */
[----:B------:R-:W-:Y:S01]  /*4cd0*/  @!P4 R2UR UR9, R8 ;  /* 0x000000000809c2ca */ /* 0x000fe200000e0000 */
[----:B-1----:R-:W-:Y:S01]  /*4ce0*/  @!P4 IMAD.MOV.U32 R0, RZ, RZ, 0x1000 ;  /* 0x00001000ff00c424 */ /* 0x002fe200078e00ff */
[----:B------:R-:W-:Y:S01]  /*4cf0*/  UMOV UR10, 0x0 ;  /* 0x00000000000a7882 */ /* 0x000fe20000000000 */
[----:B------:R-:W-:Y:S01]  /*4d00*/  UMOV UR11, 0x10000000 ;  /* 0x10000000000b7882 */ /* 0x000fe20000000000 */
[----:B------:R-:W-:Y:S01]  /*4d10*/  @!UP1 UIADD3 UR32, UPT, UPT, UR7, 0x400, URZ ;  /* 0x0000040007209890 */ /* 0x000fe2000fffe0ff */
[----:B------:R-:W-:Y:S06]  /*4d20*/  VOTEU.ALL UP1, P4 ;  /* 0x0000000000ff7886 */ /* 0x000fec0002020000 */
[----:B------:R-:W-:Y:S01]  /*4d30*/  IMAD.U32 R9, RZ, RZ, UR8 ;  /* 0x00000008ff097e24 */ /* 0x000fe2000f8e00ff */
[----:B------:R-:W-:Y:S01]  /*4d40*/  UPRMT UR8, UR37, 0x654, UR33 ;  /* 0x0000065425087896 */ /* 0x000fe20008000021 */
[----:B------:R-:W-:Y:S03]  /*4d50*/  IMAD.U32 R8, RZ, RZ, UR9 ;  /* 0x00000009ff087e24 */ /* 0x000fe6000f8e00ff */
[----:B------:R-:W-:Y:S02]  /*4d60*/  @!P4 R2UR UR15, R9 ;  /* 0x00000000090fc2ca */ /* 0x000fe400000e0000 */
[----:B------:R-:W-:Y:S02]  /*4d70*/  @!P4 R2UR UR14, R8 ;  /* 0x00000000080ec2ca */ /* 0x000fe400000e0000 */
[----:B------:R-:W-:Y:S05]  /*4d80*/  @!P4 IADD3 R8, P0, PT, R30, 0x580, RZ ;  /* 0x000005801e08c810 */ /* 0x000fea0007f1e0ff */
[----:B------:R-:W-:Y:S06]  /*4d90*/  @!P4 IMAD.X R2, RZ, RZ, R31, P0 ;  /* 0x000000ffff02c224 */ /* 0x000fec00000e061f */
[----:B------:R1:W-:Y:S01]  /*4da0*/  @!UP1 UTMALDG.3D [UR32], [UR14], desc[UR10] ;  /* 0x00000a200e0095b4 */ /* 0x0003e20008011000 */
[----:B------:R1:W-:Y:S01]  /*4db0*/  @!P4 SYNCS.ARRIVE.TRANS64.RED.A0TR RZ, [UR7+0x140], R0 ;  /* 0x00014000ffffc9a7 */ /* 0x0003e20008300407 */
[----:B------:R-:W-:Y:S01]  /*4dc0*/  SYNCS.ARRIVE.TRANS64.RED.A1T0 RZ, [UR8], RZ ;  /* 0x000000ffffff79a7 */ /* 0x000fe20008100408 */
[----:B------:R-:W2:Y:S02]  /*4dd0*/  SYNCS.PHASECHK.TRANS64.TRYWAIT P2, [UR7+0x168], R14 ;  /* 0x0001680eff0075a7 */ /* 0x000ea40008041107 */
[----:B-12---:R-:W-:Y:S05]  /*4de0*/  @!P2 BRA `(.L_x_92) ;  /* 0x000000580088a947 */ /* 0x006fea0003800000 */
.L_x_206:
[----:B------:R-:W-:Y:S01]  /*4df0*/  @!P4 R2UR UR8, R2 ;  /* 0x000000000208c2ca */ /* 0x000fe200000e0000 */
[----:B------:R-:W-:Y:S01]  /*4e00*/  VOTEU.ALL UP1, P4 ;  /* 0x0000000000ff7886 */ /* 0x000fe20002020000 */
[----:B------:R-:W-:Y:S01]  /*4e10*/  @!P4 R2UR UR9, R8 ;  /* 0x000000000809c2ca */ /* 0x000fe200000e0000 */
[----:B-1----:R-:W-:Y:S01]  /*4e20*/  @!P4 IMAD.MOV.U32 R0, RZ, RZ, 0x1000 ;  /* 0x00001000ff00c424 */ /* 0x002fe200078e00ff */
[----:B------:R-:W-:Y:S01]  /*4e30*/  UMOV UR10, 0x0 ;  /* 0x00000000000a7882 */ /* 0x000fe20000000000 */
[----:B------:R-:W-:Y:S01]  /*4e40*/  UMOV UR11, 0x10000000 ;  /* 0x10000000000b7882 */ /* 0x000fe20000000000 */
[----:B------:R-:W-:Y:S02]  /*4e50*/  @!UP1 UIADD3 UR26, UPT, UPT, UR34, 0x40, URZ ;  /* 0x00000040221a9890 */ /* 0x000fe4000fffe0ff */
[----:B------:R-:W-:Y:S01]  /*4e60*/  @!UP1 UIADD3 UR24, UPT, UPT, UR7, 0x1400, URZ ;  /* 0x0000140007189890 */ /* 0x000fe2000fffe0ff */
[----:B------:R-:W-:Y:S01]  /*4e70*/  VOTEU.ALL UP1, P4 ;  /* 0x0000000000ff7886 */ /* 0x000fe20002020000 */
[----:B------:R-:W-:Y:S01]  /*4e80*/  UMOV UR27, UR35 ;  /* 0x00000023001b7c82 */ /* 0x000fe20008000000 */
[----:B------:R-:W-:Y:S02]  /*4e90*/  UMOV UR28, UR36 ;  /* 0x00000024001c7c82 */ /* 0x000fe40008000000 */
        /* <DEDUP_REMOVED lines=12> */
.L_x_208:
[----:B------:R-:W2:Y:S01]  /*4f60*/  LDC.64 R12, c[0x0][0xb18] ;  /* 0x0002c600ff0c7b82 */ /* 0x000ea20000000a00 */
[----:B------:R-:W-:Y:S01]  /*4f70*/  @!P4 R2UR UR8, R2 ;  /* 0x000000000208c2ca */ /* 0x000fe200000e0000 */
[----:B------:R-:W-:Y:S01]  /*4f80*/  VOTEU.ALL UP1, P4 ;  /* 0x0000000000ff7886 */ /* 0x000fe20002020000 */
[----:B------:R-:W-:Y:S01]  /*4f90*/  @!P4 R2UR UR9, R8 ;  /* 0x000000000809c2ca */ /* 0x000fe200000e0000 */
[----:B-1----:R-:W-:Y:S01]  /*4fa0*/  @!P4 IMAD.MOV.U32 R0, RZ, RZ, 0x1000 ;  /* 0x00001000ff00c424 */ /* 0x002fe200078e00ff */
[----:B------:R-:W-:Y:S03]  /*4fb0*/  UMOV UR10, 0x0 ;  /* 0x00000000000a7882 */ /* 0x000fe60000000000 */
[----:B------:R-:W1:Y:S01]  /*4fc0*/  @!P1 LDC R2, c[0x0][0xb0c] ;  /* 0x0002c300ff029b82 */ /* 0x000e620000000800 */
[----:B------:R-:W-:Y:S01]  /*4fd0*/  @!UP1 UIADD3 UR18, UPT, UPT, UR34, 0x80, URZ ;  /* 0x0000008022129890 */ /* 0x000fe2000fffe0ff */
[----:B------:R-:W-:Y:S01]  /*4fe0*/  @P3 SHF.R.U32.HI R26, RZ, 0x10, R21 ;  /* 0x00000010ff1a3819 */ /* 0x000fe20000011615 */
[----:B------:R-:W-:Y:S01]  /*4ff0*/  @!UP1 UIADD3 UR16, UPT, UPT, UR7, 0x2400, URZ ;  /* 0x0000240007109890 */ /* 0x000fe2000fffe0ff */
[----:B------:R-:W-:Y:S01]  /*5000*/  VIADD R28, R28, 0x1 ;  /* 0x000000011c1c7836 */ /* 0x000fe20000000000 */
[----:B------:R-:W-:Y:S01]  /*5010*/  VOTEU.ALL UP1, P4 ;  /* 0x0000000000ff7886 */ /* 0x000fe20002020000 */
[----:B------:R-:W-:Y:S01]  /*5020*/  UMOV UR11, 0x10000000 ;  /* 0x10000000000b7882 */ /* 0x000fe20000000000 */
[----:B------:R-:W-:Y:S01]  /*5030*/  UMOV UR19, UR35 ;  /* 0x0000002300137c82 */ /* 0x000fe20008000000 */
[----:B------:R-:W-:Y:S01]  /*5040*/  IMAD.U32 R9, RZ, RZ, UR8 ;  /* 0x00000008ff097e24 */ /* 0x000fe2000f8e00ff */
[----:B------:R-:W-:Y:S01]  /*5050*/  UMOV UR20, UR36 ;  /* 0x0000002400147c82 */ /* 0x000fe20008000000 */
[----:B------:R-:W-:Y:S01]  /*5060*/  IMAD.U32 R8, RZ, RZ, UR9 ;  /* 0x00000009ff087e24 */ /* 0x000fe2000f8e00ff */
[----:B------:R-:W-:Y:S02]  /*5070*/  UPRMT UR8, UR37, 0x654, UR17 ;  /* 0x0000065425087896 */ /* 0x000fe40008000011 */
[----:B------:R-:W-:Y:S02]  /*5080*/  @!P4 R2UR UR15, R9 ;  /* 0x00000000090fc2ca */ /* 0x000fe400000e0000 */
[----:B------:R-:W-:Y:S02]  /*5090*/  @!P4 R2UR UR14, R8 ;  /* 0x00000000080ec2ca */ /* 0x000fe400000e0000 */
[----:B------:R-:W3:Y:S11]  /*50a0*/  LDC.64 R8, c[0x0][0xb10] ;  /* 0x0002c400ff087b82 */ /* 0x000ef60000000a00 */
[----:B------:R1:W-:Y:S01]  /*50b0*/  @!UP1 UTMALDG.3D [UR16], [UR14], desc[UR10] ;  /* 0x00000a100e0095b4 */ /* 0x0003e20008011000 */
[----:B------:R5:W-:Y:S01]  /*50c0*/  @!P4 SYNCS.ARRIVE.TRANS64.RED.A0TR RZ, [UR7+0x150], R0 ;  /* 0x00015000ffffc9a7 */ /* 0x000be20008300407 */
[C---:B---3--:R-:W-:Y:S01]  /*50d0*/  @!P1 IMAD.HI.U32 R8, R11.reuse, R8, RZ ;  /* 0x000000080b089227 */ /* 0x048fe200078e00ff */
[----:B--2---:R-:W-:Y:S02]  /*50e0*/  @!P1 ISETP.NE.AND P0, PT, R12, 0x1, PT ;  /* 0x000000010c00980c */ /* 0x004fe40003f05270 */
[----:B-1----:R-:W-:Y:S01]  /*50f0*/  @!P1 ISETP.NE.AND P2, PT, R2, 0x1, PT ;  /* 0x000000010200980c */ /* 0x002fe20003f45270 */
[----:B------:R-:W-:Y:S01]  /*5100*/  SYNCS.ARRIVE.TRANS64.RED.A1T0 RZ, [UR8], RZ ;  /* 0x000000ffffff79a7 */ /* 0x000fe20008100408 */
[C---:B------:R-:W-:Y:S01]  /*5110*/  @!P1 IMAD.HI.U32 R13, R10.reuse, R13, RZ ;  /* 0x0000000d0a0d9227 */ /* 0x040fe200078e00ff */
[----:B------:R-:W-:Y:S04]  /*5120*/  @!P1 SHF.R.U32.HI R8, RZ, R9, R8 ;  /* 0x00000009ff089219 */ /* 0x000fe80000011608 */
[----:B------:R-:W-:Y:S01]  /*5130*/  @!P1 SEL R8, R11, R8, !P2 ;  /* 0x000000080b089207 */ /* 0x000fe20005000000 */
[----:B------:R-:W1:Y:S01]  /*5140*/  SYNCS.PHASECHK.TRANS64.TRYWAIT P5, [UR7+0x178], R14 ;  /* 0x0001780eff0075a7 */ /* 0x000e6200080a1107 */
[----:B-----5:R-:W2:Y:S02]  /*5150*/  @!P1 LDC R0, c[0x0][0xb20] ;  /* 0x0002c800ff009b82 */ /* 0x020ea40000000800 */
[----:B--2---:R-:W-:Y:S04]  /*5160*/  @!P1 SHF.R.U32.HI R0, RZ, R0, R13 ;  /* 0x00000000ff009219 */ /* 0x004fe8000001160d */
[----:B------:R-:W-:Y:S05]  /*5170*/  @!P1 SEL R9, R10, R0, !P0 ;  /* 0x000000000a099207 */ /* 0x000fea0004000000 */
[----:B------:R-:W-:Y:S02]  /*5180*/  @!P1 IMAD.IADD R0, R9, 0x1, -R8 ;  /* 0x0000000109009824 */ /* 0x000fe400078e0a08 */
[----:B------:R-:W-:Y:S02]  /*5190*/  @!P1 IMAD.IADD R8, R8, 0x1, -R9 ;  /* 0x0000000108089824 */ /* 0x000fe400078e0a09 */
[----:B------:R-:W-:Y:S02]  /*51a0*/  @!P1 IMAD R11, R0, R2, R11 ;  /* 0x00000002000b9224 */ /* 0x000fe400078e020b */
[----:B------:R-:W-:Y:S01]  /*51b0*/  @!P1 IMAD R10, R8, R12, R10 ;  /* 0x0000000c080a9224 */ /* 0x000fe200078e020a */
[----:B-1----:R-:W-:Y:S06]  /*51c0*/  @!P5 BRA `(.L_x_94) ;  /* 0x0000005400c0d947 */ /* 0x002fec0003800000 */
.L_x_210:
[----:B------:R-:W-:Y:S01]  /*51d0*/  @!P4 IADD3 R2, P0, PT, R30, 0x580, RZ ;  /* 0x000005801e02c810 */ /* 0x000fe20007f1e0ff */
[----:B------:R-:W-:Y:S01]  /*51e0*/  VOTEU.ALL UP1, P4 ;  /* 0x0000000000ff7886 */ /* 0x000fe20002020000 */
[----:B------:R-:W-:Y:S01]  /*51f0*/  UMOV UR18, 0x0 ;  /* 0x0000000000127882 */ /* 0x000fe20000000000 */
[----:B------:R-:W-:Y:S01]  /*5200*/  UMOV UR19, 0x10000000 ;  /* 0x1000000000137882 */ /* 0x000fe20000000000 */
[----:B------:R-:W-:Y:S01]  /*5210*/  @!P4 R2UR UR9, R2 ;  /* 0x000000000209c2ca */ /* 0x000fe200000e0000 */
[----:B-1----:R-:W-:Y:S01]  /*5220*/  @!P4 IMAD.X R0, RZ, RZ, R31, P0 ;  /* 0x000000ffff00c224 */ /* 0x002fe200000e061f */
[----:B------:R-:W-:Y:S01]  /*5230*/  @!UP1 UIADD3 UR10, UPT, UPT, UR34, 0xc0, URZ ;  /* 0x000000c0220a9890 */ /* 0x000fe2000fffe0ff */
[----:B------:R-:W-:Y:S01]  /*5240*/  ISETP.NE.AND P0, PT, R28, 0x2, PT ;  /* 0x000000021c00780c */ /* 0x000fe20003f05270 */
[----:B------:R-:W-:Y:S01]  /*5250*/  UMOV UR11, UR35 ;  /* 0x00000023000b7c82 */ /* 0x000fe20008000000 */
[----:B------:R-:W-:Y:S01]  /*5260*/  UMOV UR12, UR36 ;  /* 0x00000024000c7c82 */ /* 0x000fe20008000000 */
[----:B------:R-:W-:Y:S01]  /*5270*/  @!P4 R2UR UR8, R0 ;  /* 0x000000000008c2ca */ /* 0x000fe200000e0000 */
[----:B------:R-:W-:Y:S01]  /*5280*/  IMAD.IADD R14, R10, 0x1, R94 ;  /* 0x000000010a0e7824 */ /* 0x000fe200078e025e */
[----:B------:R-:W-:Y:S01]  /*5290*/  @P3 R2UR UR36, R26 ;  /* 0x000000001a2432ca */ /* 0x000fe200000e0000 */
[----:B------:R-:W-:Y:S01]  /*52a0*/  IMAD.IADD R15, R11, 0x1, R95 ;  /* 0x000000010b0f7824 */ /* 0x000fe200078e025f */
[----:B------:R-:W-:Y:S02]  /*52b0*/  SEL R0, RZ, 0x1, P0 ;  /* 0x00000001ff007807 */ /* 0x000fe40000000000 */
[----:B------:R-:W-:Y:S01]  /*52c0*/  LOP3.LUT R29, R29, 0x1, RZ, 0x3c, !PT ;  /* 0x000000011d1d7812 */ /* 0x000fe200078e3cff */
[----:B------:R-:W-:Y:S01]  /*52d0*/  IMAD.U32 R8, RZ, RZ, UR9 ;  /* 0x00000009ff087e24 */ /* 0x000fe2000f8e00ff */
[----:B------:R-:W-:Y:S01]  /*52e0*/  @!UP1 UIADD3 UR9, UPT, UPT, UR7, 0x158, URZ ;  /* 0x0000015807099890 */ /* 0x000fe2000fffe0ff */
[----:B------:R-:W-:Y:S02]  /*52f0*/  LOP3.LUT R27, R27, R0, RZ, 0x3c, !PT ;  /* 0x000000001b1b7212 */ /* 0x000fe400078e3cff */
[----:B------:R-:W-:Y:S02]  /*5300*/  SEL R28, R28, RZ, P0 ;  /* 0x000000ff1c1c7207 */ /* 0x000fe40000000000 */
[----:B------:R-:W-:Y:S01]  /*5310*/  IMAD.U32 R9, RZ, RZ, UR8 ;  /* 0x00000008ff097e24 */ /* 0x000fe2000f8e00ff */
[----:B------:R-:W-:Y:S01]  /*5320*/  @!P4 R2UR UR14, R8 ;  /* 0x00000000080ec2ca */ /* 0x000fe200000e0000 */
[----:B------:R-:W-:Y:S01]  /*5330*/  @!UP1 UIADD3 UR8, UPT, UPT, UR7, 0x3400, URZ ;  /* 0x0000340007089890 */ /* 0x000fe2000fffe0ff */
[----:B------:R-:W-:Y:S02]  /*5340*/  VOTEU.ALL UP1, P4 ;  /* 0x0000000000ff7886 */ /* 0x000fe40002020000 */
[----:B------:R-:W-:Y:S11]  /*5350*/  @!P4 R2UR UR15, R9 ;  /* 0x00000000090fc2ca */ /* 0x000ff600000e0000 */
[----:B------:R-:W-:Y:S02]  /*5360*/  @!UPT UIADD3 URZ, UPT, UPT, URZ, URZ, URZ ;  /* 0x000000fffffff290 */ /* 0x000fe4000fffe0ff */
[----:B------:R2:W-:Y:S01]  /*5370*/  @!UP1 UTMALDG.3D [UR8], [UR14], desc[UR18] ;  /* 0x000012080e0095b4 */ /* 0x0005e20008011000 */
[----:B------:R2:W-:Y:S01]  /*5380*/  @!P4 SYNCS.ARRIVE.TRANS64.RED.A0TR RZ, [UR7+0x158], R25 ;  /* 0x00015819ffffc9a7 */ /* 0x0005e20008300407 */
[----:B------:R-:W-:Y:S01]  /*5390*/  UPLOP3.LUT UP1, UPT, UPT, UPT, UPT, 0x80, 0x8 ;  /* 0x000000000008789c */ /* 0x000fe20003f2f070 */
[----:B------:R-:W-:Y:S01]  /*53a0*/  SYNCS.ARRIVE.TRANS64.RED.A1T0 RZ, [UR13], RZ ;  /* 0x000000ffffff79a7 */ /* 0x000fe2000810040d */
[----:B------:R-:W-:Y:S09]  /*53b0*/  @P3 BRA `(.L_x_95) ;  /* 0xfffffff000a03947 */ /* 0x000ff2000383ffff */
[----:B------:R-:W-:-:S04]  /*53c0*/  SHF.L.U32 R2, R29, 0x1f, RZ ;  /* 0x0000001f1d027819 */ /* 0x000fc800000006ff */
[----:B------:R-:W1:Y:S02]  /*53d0*/  SYNCS.PHASECHK.TRANS64.TRYWAIT P0, [UR7+0x160], R2 ;  /* 0x00016002ff0075a7 */ /* 0x000e640008001107 */
[----:B-1----:R-:W-:Y:S05]  /*53e0*/  @!P0 BRA `(.L_x_96) ;  /* 0x0000005400508947 */ /* 0x002fea0003800000 */
.L_x_212:
[----:B------:R-:W3:Y:S02]  /*53f0*/  SYNCS.PHASECHK.TRANS64.TRYWAIT P0, [UR7+0x168], R2 ;  /* 0x00016802ff0075a7 */ /* 0x000ee40008001107 */
[----:B---3--:R-:W-:Y:S05]  /*5400*/  @!P0 BRA `(.L_x_97) ;  /* 0x0000005400608947 */ /* 0x008fea0003800000 */
.L_x_214:
[----:B------:R-:W3:Y:S02]  /*5410*/  SYNCS.PHASECHK.TRANS64.TRYWAIT P0, [UR7+0x170], R2 ;  /* 0x00017002ff0075a7 */ /* 0x000ee40008001107 */
[----:B---3--:R-:W-:Y:S05]  /*5420*/  @!P0 BRA `(.L_x_98) ;  /* 0x0000005400708947 */ /* 0x008fea0003800000 */
.L_x_216:
[----:B-1----:R-:W-:-:S07]  /*5430*/  MOV R0, UR7 ;  /* 0x0000000700007c02 */ /* 0x002fce0008000f00 */
.L_x_99:
[----:B-1----:R-:W-:-:S04]  /*5440*/  SHF.L.U32 R2, R29, 0x1f, RZ ;  /* 0x0000001f1d027819 */ /* 0x002fc800000006ff */
[----:B------:R1:W3:Y:S03]  /*5450*/  SYNCS.PHASECHK.TRANS64.TRYWAIT P0, [R0+URZ+0x178], R2 ;  /* 0x00017802000075a7 */ /* 0x0002e600080011ff */
[----:B---3--:R-:W-:Y:S05]  /*5460*/  @!P0 NANOSLEEP.SYNCS 0x989680 ;  /* 0x009896800000895d */ /* 0x008fea0003900000 */
[----:B------:R-:W3:Y:S02]  /*5470*/  @!P0 SYNCS.PHASECHK.TRANS64 P0, [R0+URZ+0x178], R2 ;  /* 0x00017802000085a7 */ /* 0x000ee400080010ff */
[----:B--23--:R-:W-:Y:S05]  /*5480*/  @P0 EXIT ;  /* 0x000000000000094d */ /* 0x00cfea0003800000 */
[----:B------:R-:W-:Y:S05]  /*5490*/  BRA `(.L_x_99) ;  /* 0xfffffffc00e87947 */ /* 0x000fea000383ffff */
.L_x_84:
[----:B------:R-:W-:-:S06]  /*54a0*/  UISETP.GE.AND UP1, UPT, UR8, 0x4, UPT ;  /* 0x000000040800788c */ /* 0x000fcc000bf26270 */
[----:B------:R-:W-:-:S13]  /*54b0*/  PLOP3.LUT P0, PT, PT, PT, UP1, 0x80, 0x8 ;  /* 0x000000000008781c */ /* 0x000fda0003f0f018 */
[----:B------:R-:W-:Y:S05]  /*54c0*/  @!P0 EXIT ;  /* 0x000000000000894d */ /* 0x000fea0003800000 */
[----:B------:R-:W-:Y:S01]  /*54d0*/  BAR.SYNC.DEFER_BLOCKING 0x6, 0xa0 ;  /* 0x0182800000007b1d */ /* 0x000fe20000010000 */
[C---:B------:R-:W-:Y:S01]  /*54e0*/  IMAD.SHL.U32 R3, R108.reuse, 0x40, RZ ;  /* 0x000000406c037824 */ /* 0x040fe200078e00ff */
[C---:B------:R-:W-:Y:S01]  /*54f0*/  LOP3.LUT R110, R108.reuse, 0x60, RZ, 0xc0, !PT ;  /* 0x000000606c6e7812 */ /* 0x040fe200078ec0ff */
[C---:B------:R-:W-:Y:S01]  /*5500*/  IMAD.SHL.U32 R100, R108.reuse, 0x20, RZ ;  /* 0x000000206c647824 */ /* 0x040fe200078e00ff */
[----:B------:R-:W-:Y:S01]  /*5510*/  CS2R R106, SRZ ;  /* 0x00000000006a7805 */ /* 0x000fe2000001ff00 */
[C---:B------:R-:W-:Y:S01]  /*5520*/  IMAD.SHL.U32 R4, R108.reuse, 0x2, RZ ;  /* 0x000000026c047824 */ /* 0x040fe200078e00ff */
[----:B------:R-:W-:Y:S02]  /*5530*/  UMOV UR49, 0x400 ;  /* 0x0000040000317882 */ /* 0x000fe40000000000 */
[----:B------:R-:W1:Y:S01]  /*5540*/  LDC R99, c[0x0][0x370] ;  /* 0x0000dc00ff637b82 */ /* 0x000e620000000800 */
[----:B------:R-:W-:Y:S01]  /*5550*/  ULEA UR49, UR37, UR49, 0x18 ;  /* 0x0000003125317291 */ /* 0x000fe2000f8ec0ff */
[----:B------:R-:W-:Y:S01]  /*5560*/  LOP3.LUT R2, R3, 0x180, RZ, 0xc0, !PT ;  /* 0x0000018003027812 */ /* 0x000fe200078ec0ff */
[----:B------:R-:W-:Y:S01]  /*5570*/  IMAD.U32 R46, R108, 0x10000, RZ ;  /* 0x000100006c2e7824 */ /* 0x000fe200078e00ff */
[----:B------:R-:W-:Y:S01]  /*5580*/  LOP3.LUT R100, R100, 0xc00, RZ, 0xc0, !PT ;  /* 0x00000c0064647812 */ /* 0x000fe200078ec0ff */
[----:B------:R-:W-:Y:S01]  /*5590*/  UIADD3 UR4, UPT, UPT, UR49, 0x4400, URZ ;  /* 0x0000440031047890 */ /* 0x000fe2000fffe0ff */
[----:B------:R-:W-:Y:S01]  /*55a0*/  LOP3.LUT R4, R2, 0x20, R4, 0xf8, !PT ;  /* 0x0000002002047812 */ /* 0x000fe200078ef804 */
[----:B------:R-:W-:Y:S01]  /*55b0*/  IMAD.SHL.U32 R2, R108, 0x8, RZ ;  /* 0x000000086c027824 */ /* 0x000fe200078e00ff */
[----:B------:R-:W2:Y:S01]  /*55c0*/  LDC R42, c[0x0][0xb0c] ;  /* 0x0002c300ff2a7b82 */ /* 0x000ea20000000800 */
[----:B------:R-:W-:Y:S01]  /*55d0*/  LOP3.LUT R100, R100, 0x40, R3, 0xf8, !PT ;  /* 0x0000004064647812 */ /* 0x000fe200078ef803 */
[----:B------:R-:W-:Y:S01]  /*55e0*/  IMAD.MOV.U32 R45, RZ, RZ, RZ ;  /* 0x000000ffff2d7224 */ /* 0x000fe200078e00ff */
[----:B------:R-:W-:Y:S01]  /*55f0*/  LOP3.LUT R46, R46, 0x600000, RZ, 0xc0, !PT ;  /* 0x006000002e2e7812 */ /* 0x000fe200078ec0ff */
[----:B------:R-:W-:Y:S01]  /*5600*/  IMAD.MOV.U32 R112, RZ, RZ, RZ ;  /* 0x000000ffff707224 */ /* 0x000fe200078e00ff */
[----:B------:R-:W-:-:S02]  /*5610*/  LOP3.LUT R108, R108, 0x2, RZ, 0xc0, !PT ;  /* 0x000000026c6c7812 */ /* 0x000fc400078ec0ff */
[----:B------:R-:W-:Y:S02]  /*5620*/  CS2R R104, SRZ ;  /* 0x0000000000687805 */ /* 0x000fe4000001ff00 */
[----:B------:R-:W-:Y:S01]  /*5630*/  LOP3.LUT R2, R4, 0x30, R2, 0x78, !PT ;  /* 0x0000003004027812 */ /* 0x000fe200078e7802 */
[----:B------:R-:W4:Y:S01]  /*5640*/  LDC R97, c[0x0][0xb20] ;  /* 0x0002c800ff617b82 */ /* 0x000f220000000800 */
[----:B------:R-:W3:Y:S01]  /*5650*/  LDS R0, [UR49+0x240] ;  /* 0x00024031ff007984 */ /* 0x000ee20008000800 */
[----:B------:R-:W-:Y:S01]  /*5660*/  LOP3.LUT R100, R100, 0x200, R3, 0xf8, !PT ;  /* 0x0000020064647812 */ /* 0x000fe200078ef803 */
[----:B------:R-:W-:Y:S01]  /*5670*/  IMAD.MOV R102, RZ, RZ, -R108 ;  /* 0x000000ffff667224 */ /* 0x000fe200078e0a6c */
[----:B------:R-:W1:Y:S01]  /*5680*/  LDCU.64 UR52, c[0x0][0x348] ;  /* 0x00006900ff3477ac */ /* 0x000e620008000a00 */
[----:B------:R-:W-:Y:S01]  /*5690*/  IMAD.U32 R109, RZ, RZ, UR4 ;  /* 0x00000004ff6d7e24 */ /* 0x000fe2000f8e00ff */
[----:B------:R-:W-:Y:S02]  /*56a0*/  LOP3.LUT R100, R100, R2, RZ, 0xfc, !PT ;  /* 0x0000000264647212 */ /* 0x000fe400078efcff */
[----:B------:R-:W1:Y:S01]  /*56b0*/  LDC R41, c[0x0][0xb30] ;  /* 0x0002cc00ff297b82 */ /* 0x000e620000000800 */
[----:B------:R-:W1:Y:S01]  /*56c0*/  LDCU.64 UR38, c[0x0][0x888] ;  /* 0x00011100ff2677ac */ /* 0x000e620008000a00 */
[----:B------:R-:W1:Y:S06]  /*56d0*/  LDCU.64 UR44, c[0x0][0x890] ;  /* 0x00011200ff2c77ac */ /* 0x000e6c0008000a00 */
[----:B------:R-:W1:Y:S01]  /*56e0*/  LDC.64 R92, c[0x0][0xb10] ;  /* 0x0002c400ff5c7b82 */ /* 0x000e620000000a00 */
[----:B------:R-:W-:-:S07]  /*56f0*/  UIADD3 UR48, UPT, UPT, UR49, 0x400, URZ ;  /* 0x0000040031307890 */ /* 0x000fce000fffe0ff */
[----:B------:R-:W1:Y:S08]  /*5700*/  LDC.64 R38, c[0x0][0xb18] ;  /* 0x0002c600ff267b82 */ /* 0x000e700000000a00 */
[----:B------:R-:W1:Y:S08]  /*5710*/  LDC.64 R36, c[0x0][0xb28] ;  /* 0x0002ca00ff247b82 */ /* 0x000e700000000a00 */
[----:B------:R-:W1:Y:S01]  /*5720*/  LDC.64 R90, c[0x0][0x8b0] ;  /* 0x00022c00ff5a7b82 */ /* 0x000e620000000a00 */
[----:B---3--:R-:W-:-:S07]  /*5730*/  IMAD.IADD R46, R0, 0x1, R46 ;  /* 0x00000001002e7824 */ /* 0x008fce00078e022e */
[----:B------:R-:W3:Y:S08]  /*5740*/  LDC.64 R88, c[0x0][0x8a8] ;  /* 0x00022a00ff587b82 */ /* 0x000ef00000000a00 */
[----:B--2-4-:R-:W1:Y:S02]  /*5750*/  LDC R98, c[0x0][0x374] ;  /* 0x0000dd00ff627b82 */ /* 0x014e640000000800 */
.L_x_141:
[----:B------:R-:W-:Y:S02]  /*5760*/  LEA R0, R112, UR49, 0x3 ;  /* 0x0000003170007c11 */ /* 0x000fe4000f8e18ff */
[----:B------:R-:W-:Y:S02]  /*5770*/  SHF.L.U32 R2, R106, 0x1f, RZ ;  /* 0x0000001f6a027819 */ /* 0x000fe400000006ff */
[----:B------:R-:W-:Y:S02]  /*5780*/  LEA R16, R112, UR49, 0x4 ;  /* 0x0000003170107c11 */ /* 0x000fe4000f8e20ff */
[----:B------:R-:W2:Y:S02]  /*5790*/  SYNCS.PHASECHK.TRANS64.TRYWAIT P0, [R0+URZ+0x190], R2 ;  /* 0x00019002000075a7 */ /* 0x000ea400080011ff */
[----:B-12---:R-:W-:Y:S05]  /*57a0*/  @!P0 BRA `(.L_x_100) ;  /* 0x0000005000a88947 */ /* 0x006fea0003800000 */
.L_x_217:
[----:B------:R-:W4:Y:S01]  /*57b0*/  LDC.64 R10, c[0x0][0xb10] ;  /* 0x0002c400ff0a7b82 */ /* 0x000f220000000a00 */
[----:B------:R-:W3:Y:S01]  /*57c0*/  LDS.128 R16, [R16+0x220] ;  /* 0x0002200010107984 */ /* 0x000ee20000000c00 */
[----:B-1----:R-:W-:Y:S01]  /*57d0*/  ISETP.NE.AND P1, PT, R41, 0x1, PT ;  /* 0x000000012900780c */ /* 0x002fe20003f25270 */
[----:B--2---:R-:W-:Y:S01]  /*57e0*/  VIADD R0, R0, 0x1a0 ;  /* 0x000001a000007836 */ /* 0x004fe20000000000 */
[----:B------:R-:W-:Y:S04]  /*57f0*/  ISETP.GE.AND P0, PT, R40, 0x1, PT ;  /* 0x000000012800780c */ /* 0x000fe80003f06270 */
[----:B------:R-:W1:Y:S01]  /*5800*/  LDC.64 R8, c[0x0][0xb18] ;  /* 0x0002c600ff087b82 */ /* 0x000e620000000a00 */
[----:B------:R-:W-:Y:S01]  /*5810*/  PRMT R0, RZ, 0x654, R0 ;  /* 0x00000654ff007816 */ /* 0x000fe20000000000 */
[----:B------:R-:W-:Y:S01]  /*5820*/  @!PT LDS RZ, [RZ] ;  /* 0x00000000fffff984 */ /* 0x000fe20000000800 */
[----:B------:R-:W-:Y:S01]  /*5830*/  @!PT LDS RZ, [RZ] ;  /* 0x00000000fffff984 */ /* 0x000fe20000000800 */
[----:B------:R-:W-:Y:S01]  /*5840*/  @!PT LDS RZ, [RZ] ;  /* 0x00000000fffff984 */ /* 0x000fe20000000800 */
[----:B------:R-:W-:Y:S01]  /*5850*/  @!PT LDS RZ, [RZ] ;  /* 0x00000000fffff984 */ /* 0x000fe20000000800 */
[----:B------:R2:W-:Y:S06]  /*5860*/  MEMBAR.ALL.CTA ;  /* 0x0000000000007992 */ /* 0x0005ec0000008000 */
[----:B--2---:R-:W2:Y:S01]  /*5870*/  FENCE.VIEW.ASYNC.S ;  /* 0x00000000000073c6 */ /* 0x004ea20000000000 */
[----:B------:R-:W1:Y:S08]  /*5880*/  @!P1 LDC R12, c[0x0][0xb20] ;  /* 0x0002c800ff0c9b82 */ /* 0x000e700000000800 */
[----:B------:R-:W1:Y:S01]  /*5890*/  @!P1 LDC R7, c[0x0][0xb0c] ;  /* 0x0002c300ff079b82 */ /* 0x000e620000000800 */
[----:B--2---:R2:W-:Y:S01]  /*58a0*/  SYNCS.ARRIVE.TRANS64.RED.A1T0 RZ, [R0+URZ], RZ ;  /* 0x000000ff00ff79a7 */ /* 0x0045e200081004ff */
[----:B---3--:R-:W-:Y:S04]  /*58b0*/  LOP3.LUT P4, RZ, R18, 0x1, RZ, 0xc0, !PT ;  /* 0x0000000112ff7812 */ /* 0x008fe8000788c0ff */
[----:B------:R-:W-:Y:S09]  /*58c0*/  P2R R111, PR, RZ, 0x10 ;  /* 0x00000010ff6f7803 */ /* 0x000ff20000000000 */
[----:B------:R-:W-:Y:S02]  /*58d0*/  @P4 MOV R44, R16 ;  /* 0x00000010002c4202 */ /* 0x000fe40000000f00 */
[----:B------:R-:W-:Y:S01]  /*58e0*/  @P4 LOP3.LUT R43, R17, 0xffff, RZ, 0xc0, !PT ;  /* 0x0000ffff112b4812 */ /* 0x000fe200078ec0ff */
[----:B--2-4-:R-:W-:Y:S06]  /*58f0*/  @!P0 BRA `(.L_x_101) ;  /* 0x0000000000a48947 */ /* 0x014fec0003800000 */
[----:B------:R-:W-:Y:S01]  /*5900*/  IMAD.HI.U32 R0, R98, R39, RZ ;  /* 0x0000002762007227 */ /* 0x000fe200078e00ff */
[----:B------:R-:W-:Y:S02]  /*5910*/  ISETP.NE.AND P0, PT, R38, 0x1, PT ;  /* 0x000000012600780c */ /* 0x000fe40003f05270 */
[----:B------:R-:W-:Y:S01]  /*5920*/  ISETP.NE.AND P2, PT, R40, 0x1, PT ;  /* 0x000000012800780c */ /* 0x000fe20003f45270 */
[----:B------:R-:W-:Y:S01]  /*5930*/  IMAD.HI.U32 R4, R99, R92, RZ ;  /* 0x0000005c63047227 */ /* 0x000fe200078e00ff */
[----:B------:R-:W-:Y:S02]  /*5940*/  SHF.R.U32.HI R0, RZ, R97, R0 ;  /* 0x00000061ff007219 */ /* 0x000fe40000011600 */
[----:B------:R-:W-:Y:S01]  /*5950*/  ISETP.NE.AND P3, PT, R42, 0x1, PT ;  /* 0x000000012a00780c */ /* 0x000fe20003f65270 */
[----:B------:R-:W-:Y:S01]  /*5960*/  IMAD.HI.U32 R6, R43, R39, RZ ;  /* 0x000000272b067227 */ /* 0x000fe200078e00ff */
[-C--:B------:R-:W-:Y:S02]  /*5970*/  SHF.R.U32.HI R4, RZ, R93.reuse, R4 ;  /* 0x0000005dff047219 */ /* 0x080fe40000011604 */
[----:B------:R-:W-:Y:S01]  /*5980*/  SEL R0, R98, R0, !P0 ;  /* 0x0000000062007207 */ /* 0x000fe20004000000 */
[----:B------:R-:W-:Y:S01]  /*5990*/  IMAD.HI.U32 R5, R44, R92, RZ ;  /* 0x0000005c2c057227 */ /* 0x000fe200078e00ff */
[----:B------:R-:W-:Y:S03]  /*59a0*/  SEL R4, R99, R4, !P3 ;  /* 0x0000000463047207 */ /* 0x000fe60005800000 */
[-C--:B------:R-:W-:Y:S01]  /*59b0*/  IMAD.HI.U32 R3, R0, R36.reuse, RZ ;  /* 0x0000002400037227 */ /* 0x080fe200078e00ff */
[----:B------:R-:W-:Y:S03]  /*59c0*/  SHF.R.U32.HI R5, RZ, R93, R5 ;  /* 0x0000005dff057219 */ /* 0x000fe60000011605 */
[----:B------:R-:W-:Y:S01]  /*59d0*/  IMAD.HI.U32 R2, R4, R36, RZ ;  /* 0x0000002404027227 */ /* 0x000fe200078e00ff */
[----:B------:R-:W-:Y:S02]  /*59e0*/  @P2 SHF.R.U32.HI R0, RZ, R37, R3 ;  /* 0x00000025ff002219 */ /* 0x000fe40000011603 */
[----:B------:R-:W-:Y:S02]  /*59f0*/  SHF.R.U32.HI R3, RZ, R97, R6 ;  /* 0x00000061ff037219 */ /* 0x000fe40000011606 */
[----:B------:R-:W-:Y:S01]  /*5a00*/  @P2 SHF.R.U32.HI R4, RZ, R37, R2 ;  /* 0x00000025ff042219 */ /* 0x000fe20000011602 */
[----:B------:R-:W-:Y:S01]  /*5a10*/  IMAD R0, R40, R0, RZ ;  /* 0x0000000028007224 */ /* 0x000fe200078e02ff */
[----:B------:R-:W-:Y:S02]  /*5a20*/  SEL R3, R43, R3, !P0 ;  /* 0x000000032b037207 */ /* 0x000fe40004000000 */
[----:B------:R-:W-:Y:S01]  /*5a30*/  SEL R2, R44, R5, !P3 ;  /* 0x000000052c027207 */ /* 0x000fe20005800000 */
[----:B------:R-:W-:Y:S01]  /*5a40*/  IMAD R5, R40, R4, RZ ;  /* 0x0000000428057224 */ /* 0x000fe200078e02ff */
[C---:B------:R-:W-:Y:S01]  /*5a50*/  ISETP.GE.AND P0, PT, R3.reuse, R0, PT ;  /* 0x000000000300720c */ /* 0x040fe20003f06270 */
[C---:B------:R-:W-:Y:S03]  /*5a60*/  IMAD.HI.U32 R0, R3.reuse, R36, RZ ;  /* 0x0000002403007227 */ /* 0x040fe600078e00ff */
[C---:B------:R-:W-:Y:S02]  /*5a70*/  ISETP.GE.OR P0, PT, R2.reuse, R5, P0 ;  /* 0x000000050200720c */ /* 0x040fe40000706670 */
[----:B------:R-:W-:Y:S04]  /*5a80*/  SHF.R.U32.HI R0, RZ, R37, R0 ;  /* 0x00000025ff007219 */ /* 0x000fe80000011600 */
[C---:B------:R-:W-:Y:S05]  /*5a90*/  SEL R6, R3.reuse, R0, !P2 ;  /* 0x0000000003067207 */ /* 0x040fea0005000000 */
        /* <DEDUP_REMOVED lines=14> */
[----:B------:R-:W-:Y:S07]  /*5b80*/  IMAD R43, R3, R38, R43 ;  /* 0x00000026032b7224 */ /* 0x000fee00078e022b */
.L_x_101:
[----:B-1----:R-:W-:Y:S01]  /*5b90*/  @!P1 ISETP.NE.AND P0, PT, R8, 0x1, PT ;  /* 0x000000010800980c */ /* 0x002fe20003f05270 */
[----:B------:R-:W-:Y:S01]  /*5ba0*/  @!P1 IMAD.HI.U32 R0, R44, R10, RZ ;  /* 0x0000000a2c009227 */ /* 0x000fe200078e00ff */
[----:B------:R-:W-:Y:S01]  /*5bb0*/  @!P1 ISETP.NE.AND P2, PT, R7, 0x1, PT ;  /* 0x000000010700980c */ /* 0x000fe20003f45270 */
[----:B------:R-:W-:Y:S01]  /*5bc0*/  ULOP3.LUT UP0, URZ, UR48, 0x1b0, URZ, 0xc0, !UPT ;  /* 0x000001b030ff7892 */ /* 0x000fe2000f80c0ff */
[----:B------:R-:W-:Y:S01]  /*5bd0*/  R2UR UR42, R15 ;  /* 0x000000000f2a72ca */ /* 0x000fe200000e0000 */
[C---:B------:R-:W-:Y:S01]  /*5be0*/  @!P1 IMAD.HI.U32 R2, R43.reuse, R9, RZ ;  /* 0x000000092b029227 */ /* 0x040fe200078e00ff */
[----:B------:R-:W-:Y:S02]  /*5bf0*/  @!P1 SHF.R.U32.HI R0, RZ, R11, R0 ;  /* 0x0000000bff009219 */ /* 0x000fe40000011600 */
[----:B------:R-:W-:Y:S01]  /*5c00*/  R2UR UR41, R14 ;  /* 0x000000000e2972ca */ /* 0x000fe200000e0000 */
[----:B------:R-:W-:Y:S01]  /*5c10*/  VIADD R112, R112, 0x1 ;  /* 0x0000000170707836 */ /* 0x000fe20000000000 */
[----:B------:R-:W-:Y:S02]  /*5c20*/  @!P1 SHF.R.U32.HI R2, RZ, R12, R2 ;  /* 0x0000000cff029219 */ /* 0x000fe40000011602 */
[----:B------:R-:W-:Y:S02]  /*5c30*/  @!P1 SEL R3, R44, R0, !P2 ;  /* 0x000000002c039207 */ /* 0x000fe40005000000 */
[----:B------:R-:W-:Y:S02]  /*5c40*/  @!P1 SEL R2, R43, R2, !P0 ;  /* 0x000000022b029207 */ /* 0x000fe40004000000 */
[----:B------:R-:W-:Y:S01]  /*5c50*/  @P4 SHF.R.U32.HI R103, RZ, 0x10, R17 ;  /* 0x00000010ff674819 */ /* 0x000fe20000011611 */
[----:B------:R-:W-:Y:S02]  /*5c60*/  USHF.L.U32 UR42, UR42, 0x6, URZ ;  /* 0x000000062a2a7899 */ /* 0x000fe400080006ff */
[----:B------:R-:W-:Y:S02]  /*5c70*/  @!P1 IMAD.IADD R0, R2, 0x1, -R3 ;  /* 0x0000000102009824 */ /* 0x000fe400078e0a03 */
[----:B------:R-:W-:Y:S01]  /*5c80*/  @!P1 IMAD.IADD R2, R3, 0x1, -R2 ;  /* 0x0000000103029824 */ /* 0x000fe200078e0a02 */
[----:B------:R-:W-:Y:S01]  /*5c90*/  USHF.L.U32 UR41, UR41, 0x8, URZ ;  /* 0x0000000829297899 */ /* 0x000fe200080006ff */
[----:B------:R-:W-:Y:S02]  /*5ca0*/  @!P1 IMAD R44, R0, R7, R44 ;  /* 0x00000007002c9224 */ /* 0x000fe400078e022c */
[----:B------:R-:W-:Y:S01]  /*5cb0*/  @!P1 IMAD R43, R2, R8, R43 ;  /* 0x00000008022b9224 */ /* 0x000fe200078e022b */
[----:B------:R-:W-:Y:S08]  /*5cc0*/  BRA.U !UP0, `(.L_x_102) ;  /* 0x0000000108407547 */ /* 0x000ff0000b800000 */
[----:B------:R-:W1:Y:S01]  /*5cd0*/  LDCU.64 UR8, c[0x4][0x88] ;  /* 0x01001100ff0877ac */ /* 0x000e620008000a00 */
[----:B------:R-:W-:Y:S01]  /*5ce0*/  MOV R3, 0x0 ;  /* 0x0000000000037802 */ /* 0x000fe20000000f00 */
[----:B------:R-:W-:Y:S02]  /*5cf0*/  HFMA2 R12, -RZ, RZ, 0, 5.9604644775390625e-08 ;  /* 0x00000001ff0c7431 */ /* 0x000fe400000001ff */
[----:B------:R-:W-:Y:S02]  /*5d00*/  IMAD.MOV.U32 R8, RZ, RZ, 0x70 ;  /* 0x00000070ff087424 */ /* 0x000fe400078e00ff */
[----:B------:R-:W-:Y:S01]  /*5d10*/  IMAD.MOV.U32 R13, RZ, RZ, RZ ;  /* 0x000000ffff0d7224 */ /* 0x000fe200078e00ff */
[----:B------:R-:W2:Y:S01]  /*5d20*/  LDCU.64 UR6, c[0x4][0x90] ;  /* 0x01001200ff0677ac */ /* 0x000ea20008000a00 */
[----:B------:R-:W3:Y:S01]  /*5d30*/  LDC.64 R2, c[0x4][R3] ;  /* 0x0100000003027b82 */ /* 0x000ee20000000a00 */
[----:B------:R-:W4:Y:S01]  /*5d40*/  LDCU.64 UR4, c[0x4][0x8] ;  /* 0x01000100ff0477ac */ /* 0x000f220008000a00 */
[----:B-1----:R-:W-:Y:S01]  /*5d50*/  MOV R5, UR9 ;  /* 0x0000000900057c02 */ /* 0x002fe20008000f00 */
[----:B------:R-:W-:Y:S01]  /*5d60*/  IMAD.U32 R4, RZ, RZ, UR8 ;  /* 0x00000008ff047e24 */ /* 0x000fe2000f8e00ff */
[----:B--2---:R-:W-:Y:S01]  /*5d70*/  MOV R7, UR7 ;  /* 0x0000000700077c02 */ /* 0x004fe20008000f00 */
[----:B------:R-:W-:Y:S01]  /*5d80*/  IMAD.U32 R6, RZ, RZ, UR6 ;  /* 0x00000006ff067e24 */ /* 0x000fe2000f8e00ff */
[----:B----4-:R-:W-:Y:S01]  /*5d90*/  MOV R11, UR5 ;  /* 0x00000005000b7c02 */ /* 0x010fe20008000f00 */
[----:B------:R-:W-:Y:S02]  /*5da0*/  IMAD.U32 R10, RZ, RZ, UR4 ;  /* 0x00000004ff0a7e24 */ /* 0x000fe4000f8e00ff */
[----:B------:R-:W-:Y:S07]  /*5db0*/  LEPC R20, `(.L_x_102) ;  /* 0x000000001014794e */ /* 0x000fee0000000000 */
[----:B---3-5:R-:W-:Y:S05]  /*5dc0*/  CALL.ABS.NOINC R2 ;  /* 0x0000000002007343 */ /* 0x028fea0003c00000 */
.L_x_102:
[----:B------:R-:W-:Y:S01]  /*5dd0*/  LOP3.LUT P0, RZ, R109, 0x1b0, RZ, 0xc0, !PT ;  /* 0x000001b06dff7812 */ /* 0x000fe2000780c0ff */
[----:B------:R-:W-:Y:S11]  /*5de0*/  BSSY.RECONVERGENT B6, `(.L_x_103) ;  /* 0x0000013000067945 */ /* 0x000ff60003800200 */
[----:B------:R-:W-:Y:S01]  /*5df0*/  @!UPT UIADD3 URZ, UPT, UPT, URZ, URZ, URZ ;  /* 0x000000fffffff290 */ /* 0x000fe2000fffe0ff */
[----:B------:R-:W-:Y:S05]  /*5e00*/  @!P0 BRA `(.L_x_104) ;  /* 0x0000000000408947 */ /* 0x000fea0003800000 */
        /* <DEDUP_REMOVED lines=16> */
.L_x_104:
[----:B------:R-:W-:Y:S05]  /*5f10*/  BSYNC.RECONVERGENT B6 ;  /* 0x0000000000067941 */ /* 0x000fea0003800200 */
.L_x_103:
[----:B------:R-:W-:Y:S01]  /*5f20*/  ISETP.NE.U32.AND P4, PT, R90, RZ, PT ;  /* 0x000000ff5a00720c */ /* 0x000fe20003f85070 */
[----:B------:R-:W-:Y:S01]  /*5f30*/  UISETP.NE.AND UP2, UPT, UR50, URZ, UPT ;  /* 0x000000ff3200728c */ /* 0x000fe2000bf45270 */
[----:B------:R-:W-:Y:S01]  /*5f40*/  ISETP.NE.U32.AND P2, PT, RZ, UR38, PT ;  /* 0x00000026ff007c0c */ /* 0x000fe2000bf45070 */
[----:B------:R-:W-:Y:S01]  /*5f50*/  UISETP.NE.U32.AND UP1, UPT, UR44, URZ, UPT ;  /* 0x000000ff2c00728c */ /* 0x000fe2000bf25070 */
[----:B------:R-:W-:Y:S01]  /*5f60*/  ISETP.NE.AND.EX P4, PT, R91, RZ, PT, P4 ;  /* 0x000000ff5b00720c */ /* 0x000fe20003f85340 */
[----:B------:R-:W-:Y:S01]  /*5f70*/  UPLOP3.LUT UP0, UPT, UPT, UPT, UPT, 0x40, 0x4 ;  /* 0x000000000004789c */ /* 0x000fe20003f0e870 */
[----:B------:R-:W-:Y:S01]  /*5f80*/  ISETP.NE.AND.EX P2, PT, RZ, UR39, PT, P2 ;  /* 0x00000027ff007c0c */ /* 0x000fe2000bf45320 */
[----:B------:R-:W-:Y:S01]  /*5f90*/  UISETP.NE.AND.EX UP1, UPT, UR45, URZ, UPT, UP1 ;  /* 0x000000ff2d00728c */ /* 0x000fe2000bf25310 */
[----:B------:R-:W-:Y:S04]  /*5fa0*/  PLOP3.LUT P1, PT, PT, PT, UP2, 0x80, 0x8 ;  /* 0x000000000008781c */ /* 0x000fe80003f2f028 */
[----:B------:R-:W-:Y:S06]  /*5fb0*/  @UP2 UPLOP3.LUT UP0, UPT, UPT, UPT, UP1, 0x80, 0x8 ;  /* 0x000000000008289c */ /* 0x000fec0003f0f010 */
[----:B------:R-:W-:Y:S01]  /*5fc0*/  PLOP3.LUT P0, PT, PT, PT, UP0, 0x80, 0x8 ;  /* 0x000000000008781c */ /* 0x000fe20003f0f008 */
[----:B------:R-:W-:Y:S01]  /*5fd0*/  @!UPT UIADD3 URZ, UPT, UPT, URZ, URZ, URZ ;  /* 0x000000fffffff290 */ /* 0x000fe2000fffe0ff */
[----:B------:R-:W-:Y:S11]  /*5fe0*/  BRA.U !UP1, `(.L_x_105) ;  /* 0x0000000109387547 */ /* 0x000ff6000b800000 */
[----:B------:R-:W-:Y:S01]  /*5ff0*/  UISETP.NE.U32.AND UP0, UPT, UR38, URZ, UPT ;  /* 0x000000ff2600728c */ /* 0x000fe2000bf05070 */
[----:B------:R-:W-:Y:S02]  /*6000*/  HFMA2 R0, -RZ, RZ, 0, 5.9604644775390625e-08 ;  /* 0x00000001ff007431 */ /* 0x000fe400000001ff */
[----:B------:R-:W-:Y:S01]  /*6010*/  IMAD.MOV.U32 R96, RZ, RZ, 0x1 ;  /* 0x00000001ff607424 */ /* 0x000fe200078e00ff */
[----:B------:R-:W-:Y:S06]  /*6020*/  UISETP.NE.AND.EX UP0, UPT, UR39, URZ, UPT, UP0 ;  /* 0x000000ff2700728c */ /* 0x000fec000bf05300 */
[----:B------:R-:W-:Y:S05]  /*6030*/  PLOP3.LUT P3, PT, PT, PT, UP0, 0x80, 0x8 ;  /* 0x000000000008781c */ /* 0x000fea0003f6f008 */
[----:B------:R-:W1:Y:S01]  /*6040*/  @UP0 LDCU.64 UR6, c[0x0][0x888] ;  /* 0x00011100ff0607ac */ /* 0x000e620008000a00 */
[----:B------:R-:W-:Y:S07]  /*6050*/  @UP0 UIMAD UR4, UR36, UR44, URZ ;  /* 0x0000002c240402a4 */ /* 0x000fee000f8e02ff */
[----:B------:R-:W-:Y:S01]  /*6060*/  @!P3 PRMT R96, R0, 0x7610, R96 ;  /* 0x000076100060b816 */ /* 0x000fe20000000060 */
[----:B-1----:R-:W-:Y:S03]  /*6070*/  @UP0 UIMAD.WIDE UR6, UR4, 0x4, UR6 ;  /* 0x00000004040608a5 */ /* 0x002fe6000f8e0206 */
[----:B------:R-:W1:Y:S03]  /*6080*/  @!UP0 LDCU UR4, c[0x0][0x880] ;  /* 0x00011000ff0487ac */ /* 0x000e660008000800 */
[----:B------:R-:W-:Y:S01]  /*6090*/  IMAD.U32 R2, RZ, RZ, UR6 ;  /* 0x00000006ff027e24 */ /* 0x000fe2000f8e00ff */
[----:B------:R-:W-:Y:S05]  /*60a0*/  MOV R3, UR7 ;  /* 0x0000000700037c02 */ /* 0x000fea0008000f00 */
[----:B-----5:R2:W5:Y:S02]  /*60b0*/  @P3 LDG.E R49, desc[UR46][R2.64] ;  /* 0x0000002e02313981 */ /* 0x020564000c1e1900 */
[----:B-12---:R-:W-:Y:S02]  /*60c0*/  @!P3 IMAD.U32 R49, RZ, RZ, UR4 ;  /* 0x00000004ff31be24 */ /* 0x006fe4000f8e00ff */
.L_x_105:
[----:B------:R-:W-:Y:S05]  /*60d0*/  @!P4 BRA `(.L_x_106) ;  /* 0x000000000020c947 */ /* 0x000fea0003800000 */
[----:B------:R-:W-:Y:S04]  /*60e0*/  ISETP.NE.U32.AND P3, PT, R88, RZ, PT ;  /* 0x000000ff5800720c */ /* 0x000fe80003f65070 */
[----:B------:R-:W-:Y:S11]  /*60f0*/  ISETP.NE.AND.EX P3, PT, R89, RZ, PT, P3 ;  /* 0x000000ff5900720c */ /* 0x000ff60003f65330 */
[----:B------:R-:W-:Y:S02]  /*6100*/  @!UPT UIADD3 URZ, UPT, UPT, URZ, URZ, URZ ;  /* 0x000000fffffff290 */ /* 0x000fe4000fffe0ff */
[----:B------:R-:W1:Y:S01]  /*6110*/  @P3 LDC.64 R2, c[0x0][0x8a8] ;  /* 0x00022a00ff023b82 */ /* 0x000e620000000a00 */
[----:B------:R-:W-:Y:S04]  /*6120*/  @P3 IMAD R0, R90, UR36, RZ ;  /* 0x000000245a003c24 */ /* 0x000fe8000f8e02ff */
[----:B-1----:R-:W-:Y:S05]  /*6130*/  @P3 IMAD.WIDE R2, R0, 0x4, R2 ;  /* 0x0000000400023825 */ /* 0x002fea00078e0202 */
[----:B-----5:R1:W5:Y:S02]  /*6140*/  @P3 LDG.E R47, desc[UR46][R2.64] ;  /* 0x0000002e022f3981 */ /* 0x020364000c1e1900 */
[----:B-1----:R-:W2:Y:S02]  /*6150*/  @!P3 LDC R47, c[0x0][0x8a0] ;  /* 0x00022800ff2fbb82 */ /* 0x002ea40000000800 */
.L_x_106:
[----:B-----5:R-:W-:Y:S01]  /*6160*/  FSETP.NEU.AND P4, PT, R49, RZ, PT ;  /* 0x000000ff3100720b */ /* 0x020fe20003f8d000 */
[----:B------:R-:W-:Y:S01]  /*6170*/  BSSY B1, `(.L_x_107) ;  /* 0x0000042000017945 */ /* 0x000fe20003800000 */
[----:B------:R-:W-:Y:S01]  /*6180*/  SEL R5, RZ, 0xffffffff, P2 ;  /* 0xffffffffff057807 */ /* 0x000fe20001000000 */
[----:B------:R-:W-:Y:S01]  /*6190*/  IMAD.MOV.U32 R115, RZ, RZ, 0x1 ;  /* 0x00000001ff737424 */ /* 0x000fe200078e00ff */
[----:B------:R-:W-:Y:S02]  /*61a0*/  LOP3.LUT P3, RZ, R96, 0xff, RZ, 0xc0, !PT ;  /* 0x000000ff60ff7812 */ /* 0x000fe4000786c0ff */
[----:B------:R-:W-:Y:S02]  /*61b0*/  CS2R R86, SRZ ;  /* 0x0000000000567805 */ /* 0x000fe4000001ff00 */
[----:B------:R-:W-:Y:S02]  /*61c0*/  @P1 SEL R0, RZ, 0xffffffff, P4 ;  /* 0xffffffffff001807 */ /* 0x000fe40002000000 */
[----:B------:R-:W-:Y:S02]  /*61d0*/  CS2R R84, SRZ ;  /* 0x0000000000547805 */ /* 0x000fe4000001ff00 */
[----:B------:R-:W-:Y:S02]  /*61e0*/  LEA R2, R105, UR49, 0x3 ;  /* 0x0000003169027c11 */ /* 0x000fe4000f8e18ff */
[----:B------:R-:W-:Y:S02]  /*61f0*/  CS2R R82, SRZ ;  /* 0x0000000000527805 */ /* 0x000fe4000001ff00 */
[----:B------:R-:W-:Y:S02]  /*6200*/  @P0 SEL R0, R5, R0, !P3 ;  /* 0x0000000005000207 */ /* 0x000fe40005800000 */
[----:B------:R-:W-:Y:S02]  /*6210*/  CS2R R80, SRZ ;  /* 0x0000000000507805 */ /* 0x000fe4000001ff00 */
[----:B------:R-:W-:Y:S02]  /*6220*/  LEA R113, R45, UR49, 0x3 ;  /* 0x000000312d717c11 */ /* 0x000fe4000f8e18ff */
[----:B------:R-:W-:Y:S02]  /*6230*/  @P1 LOP3.LUT R0, R0, 0x1, RZ, 0xc0, !PT ;  /* 0x0000000100001812 */ /* 0x000fe400078ec0ff */
[----:B------:R-:W-:Y:S02]  /*6240*/  SHF.L.U32 R3, R107, 0x1f, RZ ;  /* 0x0000001f6b037819 */ /* 0x000fe400000006ff */
[----:B------:R-:W-:Y:S02]  /*6250*/  ISETP.NE.U32.OR P6, PT, R0, 0x1, !P1 ;  /* 0x000000010000780c */ /* 0x000fe40004fc5470 */
[----:B------:R-:W-:Y:S02]  /*6260*/  PLOP3.LUT P2, PT, PT, PT, UP1, 0x80, 0x8 ;  /* 0x000000000008781c */ /* 0x000fe40003f4f018 */
[----:B------:R-:W-:Y:S02]  /*6270*/  LEA.HI R48, R45, R45, RZ, 0x1 ;  /* 0x0000002d2d307211 */ /* 0x000fe400078f08ff */
[----:B------:R-:W-:Y:S02]  /*6280*/  SEL R4, RZ, 0xffffffff, P4 ;  /* 0xffffffffff047807 */ /* 0x000fe40002000000 */
[----:B------:R-:W-:Y:S05]  /*6290*/  P2R R118, PR, RZ, 0x40 ;  /* 0x00000040ff767803 */ /* 0x000fea0000000000 */
[----:B------:R-:W-:Y:S02]  /*62a0*/  @P6 SHF.L.U32 R0, R104, 0x1f, RZ ;  /* 0x0000001f68006819 */ /* 0x000fe400000006ff */
[----:B------:R-:W-:Y:S02]  /*62b0*/  @P2 SEL R4, R5, R4, !P3 ;  /* 0x0000000405042207 */ /* 0x000fe40005800000 */
[----:B------:R1:W3:Y:S02]  /*62c0*/  @P6 SYNCS.PHASECHK.TRANS64.TRYWAIT P1, [R2+URZ+0x140], R0 ;  /* 0x00014000020065a7 */ /* 0x0002e400080211ff */
[----:B------:R-:W-:Y:S04]  /*62d0*/  LOP3.LUT R4, R4, 0x1, RZ, 0xc0, !PT ;  /* 0x0000000104047812 */ /* 0x000fe800078ec0ff */
[----:B------:R-:W-:Y:S04]  /*62e0*/  ISETP.NE.U32.AND P5, PT, R4, 0x1, PT ;  /* 0x000000010400780c */ /* 0x000fe80003fa5070 */
[----:B------:R-:W-:Y:S01]  /*62f0*/  P2R R116, PR, RZ, 0x20 ;  /* 0x00000020ff747803 */ /* 0x000fe20000000000 */
[----:B------:R4:W2:Y:S01]  /*6300*/  SYNCS.PHASECHK.TRANS64.TRYWAIT P0, [R113+URZ+0x1b0], R3 ;  /* 0x0001b003710075a7 */ /* 0x0008a200080011ff */
[C---:B-1----:R-:W-:Y:S01]  /*6310*/  IMAD.SHL.U32 R0, R48.reuse, 0x80, RZ ;  /* 0x0000008030007824 */ /* 0x042fe200078e00ff */
[----:B------:R-:W-:Y:S04]  /*6320*/  LOP3.LUT R48, R48, 0xffe, RZ, 0xc0, !PT ;  /* 0x00000ffe30307812 */ /* 0x000fe800078ec0ff */
[----:B------:R-:W-:Y:S01]  /*6330*/  LOP3.LUT R0, R0, 0xffffff00, RZ, 0xc0, !PT ;  /* 0xffffff0000007812 */ /* 0x000fe200078ec0ff */
[----:B------:R-:W-:Y:S04]  /*6340*/  IMAD.IADD R48, R45, 0x1, -R48 ;  /* 0x000000012d307824 */ /* 0x000fe800078e0a30 */
[----:B------:R-:W-:Y:S04]  /*6350*/  IMAD.IADD R0, R46, 0x1, R0 ;  /* 0x000000012e007824 */ /* 0x000fe800078e0200 */
[----:B------:R-:W-:Y:S01]  /*6360*/  IMAD R48, R48, 0x100000, R0 ;  /* 0x0010000030307824 */ /* 0x000fe200078e0200 */
[----:B---3--:R-:W-:Y:S01]  /*6370*/  @P6 SEL R115, RZ, 0x1, !P1 ;  /* 0x00000001ff736807 */ /* 0x008fe20004800000 */
[----:B----4-:R-:W-:Y:S06]  /*6380*/  @!P6 BRA `(.L_x_108) ;  /* 0x000000000080e947 */ /* 0x010fec0003800000 */
[----:B------:R-:W-:Y:S01]  /*6390*/  @P5 IMAD R5, R105, 0x1000, R100 ;  /* 0x0000100069055824 */ /* 0x000fe200078e0264 */
[----:B------:R-:W-:Y:S01]  /*63a0*/  ISETP.NE.AND P1, PT, R115, RZ, PT ;  /* 0x000000ff7300720c */ /* 0x000fe20003f25270 */
[----:B------:R-:W-:Y:S01]  /*63b0*/  BSSY B0, `(.L_x_109) ;  /* 0x000000b000007945 */ /* 0x000fe20003800000 */
[----:B------:R-:W-:Y:S01]  /*63c0*/  CS2R R82, SRZ ;  /* 0x0000000000527805 */ /* 0x000fe2000001ff00 */
[----:B------:R-:W-:Y:S01]  /*63d0*/  @P5 VIADD R4, R5, UR49 ;  /* 0x0000003105045c36 */ /* 0x000fe20008000000 */
[----:B------:R-:W-:Y:S02]  /*63e0*/  CS2R R80, SRZ ;  /* 0x0000000000507805 */ /* 0x000fe4000001ff00 */
[----:B------:R-:W-:Y:S02]  /*63f0*/  CS2R R86, SRZ ;  /* 0x0000000000567805 */ /* 0x000fe4000001ff00 */
[----:B------:R-:W-:Y:S01]  /*6400*/  CS2R R84, SRZ ;  /* 0x0000000000547805 */ /* 0x000fe2000001ff00 */
[----:B------:R-:W-:Y:S04]  /*6410*/  @P5 IMAD R4, R108, -0x10, R4 ;  /* 0xfffffff06c045824 */ /* 0x000fe800078e0204 */
[----:B------:R-:W-:Y:S05]  /*6420*/  @P1 BRA `(.L_x_110) ;  /* 0x00000000000c1947 */ /* 0x000fea0003800000 */
[----:B------:R-:W-:Y:S04]  /*6430*/  SHF.L.U32 R0, R104, 0x1f, RZ ;  /* 0x0000001f68007819 */ /* 0x000fe800000006ff */
[----:B------:R-:W1:Y:S02]  /*6440*/  SYNCS.PHASECHK.TRANS64.TRYWAIT P1, [R2+URZ+0x140], R0 ;  /* 0x00014000020075a7 */ /* 0x000e6400080211ff */
[----:B-1----:R-:W-:Y:S05]  /*6450*/  @!P1 BRA `(.L_x_111) ;  /* 0x0000004400909947 */ /* 0x002fea0003800000 */
.L_x_110:
[----:B------:R-:W-:Y:S05]  /*6460*/  BSYNC B0 ;  /* 0x0000000000007941 */ /* 0x000fea0003800000 */
.L_x_109:
[----:B------:R-:W-:Y:S01]  /*6470*/  ISETP.NE.AND P1, PT, R116, RZ, PT ;  /* 0x000000ff7400720c */ /* 0x000fe20003f25270 */
[----:B-1----:R-:W-:Y:S02]  /*6480*/  VIADD R2, R2, 0x160 ;  /* 0x0000016002027836 */ /* 0x002fe40000000000 */
[----:B------:R-:W-:Y:S02]  /*6490*/  IMAD.U32 R0, RZ, RZ, UR37 ;  /* 0x00000025ff007e24 */ /* 0x000fe4000f8e00ff */
[----:B------:R-:W-:Y:S03]  /*64a0*/  VIADD R105, R105, 0x1 ;  /* 0x0000000169697836 */ /* 0x000fe60000000000 */
[----:B------:R-:W-:Y:S05]  /*64b0*/  PRMT R0, R0, 0x654, R2 ;  /* 0x0000065400007816 */ /* 0x000fea0000000002 */
[----:B------:R1:W3:Y:S04]  /*64c0*/  @P1 LDS.128 R80, [R5+UR49+0x400] ;  /* 0x0004003105501984 */ /* 0x0002e80008000c00 */
[----:B------:R1:W4:Y:S01]  /*64d0*/  @P1 LDS.128 R84, [R4+0x410] ;  /* 0x0004100004541984 */ /* 0x0003220000000c00 */
[C---:B------:R-:W-:Y:S01]  /*64e0*/  ISETP.NE.AND P1, PT, R105.reuse, 0x4, PT ;  /* 0x000000046900780c */ /* 0x040fe20003f25270 */
[----:B------:R-:W-:Y:S01]  /*64f0*/  @!PT LDS RZ, [RZ] ;  /* 0x00000000fffff984 */ /* 0x000fe20000000800 */
[----:B------:R-:W-:Y:S01]  /*6500*/  @!PT LDS RZ, [RZ] ;  /* 0x00000000fffff984 */ /* 0x000fe20000000800 */
[----:B------:R-:W-:Y:S01]  /*6510*/  @!PT LDS RZ, [RZ] ;  /* 0x00000000fffff984 */ /* 0x000fe20000000800 */
[----:B------:R-:W-:Y:S01]  /*6520*/  @!PT LDS RZ, [RZ] ;  /* 0x00000000fffff984 */ /* 0x000fe20000000800 */
[----:B------:R5:W-:Y:S06]  /*6530*/  MEMBAR.ALL.CTA ;  /* 0x0000000000007992 */ /* 0x000bec0000008000 */
[----:B-----5:R-:W5:Y:S01]  /*6540*/  FENCE.VIEW.ASYNC.S ;  /* 0x00000000000073c6 */ /* 0x020f620000000000 */
[----:B------:R-:W-:Y:S01]  /*6550*/  SEL R105, R105, RZ, P1 ;  /* 0x000000ff69697207 */ /* 0x000fe20000800000 */
[----:B-----5:R5:W-:Y:S02]  /*6560*/  SYNCS.ARRIVE.TRANS64.RED.A1T0 RZ, [R0+URZ], RZ ;  /* 0x000000ff00ff79a7 */ /* 0x020be400081004ff */
[----:B-----5:R-:W-:Y:S04]  /*6570*/  SEL R0, RZ, 0x1, P1 ;  /* 0x00000001ff007807 */ /* 0x020fe80000800000 */
[----:B-1-3--:R-:W-:Y:S02]  /*6580*/  LOP3.LUT R104, R104, R0, RZ, 0x3c, !PT ;  /* 0x0000000068687212 */ /* 0x00afe400078e3cff */
.L_x_108:
[----:B------:R-:W-:Y:S05]  /*6590*/  BSYNC B1 ;  /* 0x0000000000017941 */ /* 0x000fea0003800000 */
.L_x_107:
[----:B------:R-:W-:Y:S04]  /*65a0*/  SHF.R.U32.HI R0, RZ, 0x15, R48 ;  /* 0x00000015ff007819 */ /* 0x000fe80000011630 */
[----:B------:R-:W-:Y:S01]  /*65b0*/  LOP3.LUT P1, RZ, R0, 0x3, R101, 0x48, !PT ;  /* 0x0000000300ff7812 */ /* 0x000fe20007824865 */
[----:B------:R-:W-:Y:S01]  /*65c0*/  @!UPT UIADD3 URZ, UPT, UPT, URZ, URZ, URZ ;  /* 0x000000fffffff290 */ /* 0x000fe2000fffe0ff */
[----:B--2---:R-:W-:Y:S11]  /*65d0*/  @P0 BRA `(.L_x_112) ;  /* 0x0000000000080947 */ /* 0x004ff60003800000 */
[----:B------:R-:W1:Y:S02]  /*65e0*/  SYNCS.PHASECHK.TRANS64.TRYWAIT P0, [R113+URZ+0x1b0], R3 ;  /* 0x0001b003710075a7 */ /* 0x000e6400080011ff */
[----:B-1----:R-:W-:Y:S05]  /*65f0*/  @!P0 BRA `(.L_x_113) ;  /* 0x00000044003c8947 */ /* 0x002fea0003800000 */
.L_x_112:
[----:B------:R-:W-:Y:S05]  /*6600*/  @!P1 BRA `(.L_x_114) ;  /* 0x0000000000409947 */ /* 0x000fea0003800000 */
[----:B------:R-:W2:Y:S01]  /*6610*/  LDCU.64 UR8, c[0x4][0x78] ;  /* 0x01000f00ff0877ac */ /* 0x000ea20008000a00 */
[----:B-1----:R-:W-:Y:S01]  /*6620*/  MOV R3, 0x0 ;  /* 0x0000000000037802 */ /* 0x002fe20000000f00 */
[----:B------:R-:W-:Y:S02]  /*6630*/  HFMA2 R12, -RZ, RZ, 0, 5.9604644775390625e-08 ;  /* 0x00000001ff0c7431 */ /* 0x000fe400000001ff */
[----:B------:R-:W-:Y:S02]  /*6640*/  IMAD.MOV.U32 R8, RZ, RZ, 0x192 ;  /* 0x00000192ff087424 */ /* 0x000fe400078e00ff */
[----:B------:R-:W-:Y:S01]  /*6650*/  IMAD.MOV.U32 R13, RZ, RZ, RZ ;  /* 0x000000ffff0d7224 */ /* 0x000fe200078e00ff */
[----:B------:R-:W1:Y:S01]  /*6660*/  LDCU.64 UR6, c[0x4][0x80] ;  /* 0x01001000ff0677ac */ /* 0x000e620008000a00 */
[----:B------:R-:W3:Y:S01]  /*6670*/  LDC.64 R2, c[0x4][R3] ;  /* 0x0100000003027b82 */ /* 0x000ee20000000a00 */
[----:B------:R-:W5:Y:S01]  /*6680*/  LDCU.64 UR4, c[0x4][0x18] ;  /* 0x01000300ff0477ac */ /* 0x000f620008000a00 */
[----:B--2---:R-:W-:Y:S01]  /*6690*/  MOV R5, UR9 ;  /* 0x0000000900057c02 */ /* 0x004fe20008000f00 */
[----:B------:R-:W-:Y:S01]  /*66a0*/  IMAD.U32 R4, RZ, RZ, UR8 ;  /* 0x00000008ff047e24 */ /* 0x000fe2000f8e00ff */
[----:B-1----:R-:W-:Y:S01]  /*66b0*/  MOV R7, UR7 ;  /* 0x0000000700077c02 */ /* 0x002fe20008000f00 */
[----:B------:R-:W-:Y:S01]  /*66c0*/  IMAD.U32 R6, RZ, RZ, UR6 ;  /* 0x00000006ff067e24 */ /* 0x000fe2000f8e00ff */
[----:B-----5:R-:W-:Y:S01]  /*66d0*/  MOV R11, UR5 ;  /* 0x00000005000b7c02 */ /* 0x020fe20008000f00 */
[----:B------:R-:W-:Y:S02]  /*66e0*/  IMAD.U32 R10, RZ, RZ, UR4 ;  /* 0x00000004ff0a7e24 */ /* 0x000fe4000f8e00ff */
[----:B------:R-:W-:Y:S07]  /*66f0*/  LEPC R20, `(.L_x_114) ;  /* 0x000000001014794e */ /* 0x000fee0000000000 */
[----:B---34-:R-:W-:Y:S05]  /*6700*/  CALL.ABS.NOINC R2 ;  /* 0x0000000002007343 */ /* 0x018fea0003c00000 */
.L_x_114:
[----:B------:R-:W-:Y:S01]  /*6710*/  F2FP.F16.E4M3.UNPACK_B R4, R81 ;  /* 0x00000051ff04723e */ /* 0x000fe200020006ff */
[----:B------:R-:W-:Y:S05]  /*6720*/  WARPSYNC.ALL ;  /* 0x0000000000007948 */ /* 0x000fea0003800000 */
[----:B------:R-:W-:Y:S01]  /*6730*/  R2UR UR4, R48 ;  /* 0x00000000300472ca */ /* 0x000fe200000e0000 */
[--C-:B------:R-:W-:Y:S01]  /*6740*/  HADD2.F32 R53, -RZ, R4.reuse.H0_H0 ;  /* 0x20000004ff357230 */ /* 0x100fe20000004100 */
[-C--:B-1----:R-:W-:Y:S01]  /*6750*/  F2FP.F16.E4M3.UNPACK_B R3, R80.reuse ;  /* 0x00000050ff03723e */ /* 0x082fe200020006ff */
[----:B------:R-:W-:Y:S01]  /*6760*/  HADD2.F32 R54, -RZ, R4.H1_H1 ;  /* 0x30000004ff367230 */ /* 0x000fe20000004100 */
[----:B------:R-:W-:Y:S01]  /*6770*/  F2FP.F16.E4M3.UNPACK_B R0, R80.H1 ;  /* 0x00000050ff00723e */ /* 0x000fe200030006ff */
[----:B------:R-:W-:Y:S01]  /*6780*/  BSSY.RECONVERGENT B0, `(.L_x_115) ;  /* 0x0000099000007945 */ /* 0x000fe20003800200 */
[----:B------:R-:W-:Y:S01]  /*6790*/  F2FP.F16.E4M3.UNPACK_B R64, R83.H1 ;  /* 0x00000053ff40723e */ /* 0x000fe200030006ff */
[--C-:B------:R-:W-:Y:S01]  /*67a0*/  HADD2.F32 R2, -RZ, R3.reuse.H0_H0 ;  /* 0x20000003ff027230 */ /* 0x100fe20000004100 */
[----:B----4-:R-:W-:Y:S01]  /*67b0*/  F2FP.F16.E4M3.UNPACK_B R74, R86 ;  /* 0x00000056ff4a723e */ /* 0x010fe200020006ff */
[----:B------:R-:W-:Y:S01]  /*67c0*/  HADD2.F32 R50, -RZ, R3.H1_H1 ;  /* 0x30000003ff327230 */ /* 0x000fe20000004100 */
[----:B------:R-:W-:Y:S01]  /*67d0*/  F2FP.F16.E4M3.UNPACK_B R3, R81.H1 ;  /* 0x00000051ff03723e */ /* 0x000fe200030006ff */
[--C-:B------:R-:W-:Y:S01]  /*67e0*/  HADD2.F32 R51, -RZ, R0.reuse.H0_H0 ;  /* 0x20000000ff337230 */ /* 0x100fe20000004100 */
[----:B------:R-:W-:Y:S01]  /*67f0*/  IADD3 R114, PT, PT, R100, UR49, RZ ;  /* 0x0000003164727c10 */ /* 0x000fe2000fffe0ff */
[----:B------:R-:W-:Y:S01]  /*6800*/  HADD2.F32 R52, -RZ, R0.H1_H1 ;  /* 0x30000000ff347230 */ /* 0x000fe20000004100 */
[----:B------:R-:W-:Y:S01]  /*6810*/  LDTM.16dp32bit_t0_t15.x32 R4, tmem[UR4] ;  /* 0x00000004000479ee */ /* 0x000fe20008a80000 */
[----:B------:R-:W1:Y:S01]  /*6820*/  LDTM.16dp32bit_t16_t31.x32 R4, tmem[UR4+0x20] ;  /* 0x00002004000479ee */ /* 0x000e620008aa0000 */
[-C--:B------:R-:W-:Y:S01]  /*6830*/  F2FP.F16.E4M3.UNPACK_B R0, R82.reuse ;  /* 0x00000052ff00723e */ /* 0x080fe200020006ff */
[--C-:B------:R-:W-:Y:S01]  /*6840*/  HADD2.F32 R55, -RZ, R3.reuse.H0_H0 ;  /* 0x20000003ff377230 */ /* 0x100fe20000004100 */
[----:B------:R-:W-:Y:S01]  /*6850*/  SHF.L.U32 R117, R102, 0x4, RZ ;  /* 0x0000000466757819 */ /* 0x000fe200000006ff */
[----:B------:R-:W-:Y:S01]  /*6860*/  HADD2.F32 R56, -RZ, R3.H1_H1 ;  /* 0x30000003ff387230 */ /* 0x000fe20000004100 */
[----:B------:R-:W-:Y:S01]  /*6870*/  F2FP.F16.E4M3.UNPACK_B R3, R82.H1 ;  /* 0x00000052ff03723e */ /* 0x000fe200030006ff */
[--C-:B------:R-:W-:Y:S01]  /*6880*/  HADD2.F32 R57, -RZ, R0.reuse.H0_H0 ;  /* 0x20000000ff397230 */ /* 0x100fe20000004100 */
[----:B------:R-:W-:Y:S01]  /*6890*/  IADD3 R114, PT, PT, R114, R117, RZ ;  /* 0x0000007572727210 */ /* 0x000fe20007ffe0ff */
[----:B------:R-:W-:Y:S01]  /*68a0*/  HADD2.F32 R58, -RZ, R0.H1_H1 ;  /* 0x30000000ff3a7230 */ /* 0x000fe20000004100 */
[----:B------:R-:W-:Y:S01]  /*68b0*/  F2FP.F16.E4M3.UNPACK_B R0, R83 ;  /* 0x00000053ff00723e */ /* 0x000fe200020006ff */
[--C-:B------:R-:W-:Y:S01]  /*68c0*/  HADD2.F32 R59, -RZ, R3.reuse.H0_H0 ;  /* 0x20000003ff3b7230 */ /* 0x100fe20000004100 */
[----:B------:R-:W-:Y:S01]  /*68d0*/  ISETP.NE.AND P0, PT, R110, RZ, PT ;  /* 0x000000ff6e00720c */ /* 0x000fe20003f05270 */
[----:B------:R-:W-:Y:S01]  /*68e0*/  HADD2.F32 R60, -RZ, R3.H1_H1 ;  /* 0x30000003ff3c7230 */ /* 0x000fe20000004100 */
[-C--:B------:R-:W-:Y:S01]  /*68f0*/  F2FP.F16.E4M3.UNPACK_B R3, R84.reuse ;  /* 0x00000054ff03723e */ /* 0x080fe200020006ff */
[--C-:B------:R-:W-:Y:S01]  /*6900*/  HADD2.F32 R61, -RZ, R0.reuse.H0_H0 ;  /* 0x20000000ff3d7230 */ /* 0x100fe20000004100 */
[----:B------:R-:W-:Y:S01]  /*6910*/  ISETP.NE.AND P6, PT, R118, RZ, PT ;  /* 0x000000ff7600720c */ /* 0x000fe20003fc5270 */
[----:B------:R-:W-:Y:S01]  /*6920*/  HADD2.F32 R62, -RZ, R0.H1_H1 ;  /* 0x30000000ff3e7230 */ /* 0x000fe20000004100 */
[----:B------:R-:W-:Y:S01]  /*6930*/  F2FP.F16.E4M3.UNPACK_B R0, R84.H1 ;  /* 0x00000054ff00723e */ /* 0x000fe200030006ff */
[--C-:B------:R-:W-:Y:S02]  /*6940*/  HADD2.F32 R65, -RZ, R3.reuse.H0_H0 ;  /* 0x20000003ff417230 */ /* 0x100fe40000004100 */
[----:B------:R-:W-:Y:S01]  /*6950*/  HADD2.F32 R66, -RZ, R3.H1_H1 ;  /* 0x30000003ff427230 */ /* 0x000fe20000004100 */
[-C--:B------:R-:W-:Y:S01]  /*6960*/  F2FP.F16.E4M3.UNPACK_B R3, R85.reuse ;  /* 0x00000055ff03723e */ /* 0x080fe200020006ff */
[--C-:B------:R-:W-:Y:S02]  /*6970*/  HADD2.F32 R67, -RZ, R0.reuse.H0_H0 ;  /* 0x20000000ff437230 */ /* 0x100fe40000004100 */
[----:B------:R-:W-:Y:S01]  /*6980*/  HADD2.F32 R68, -RZ, R0.H1_H1 ;  /* 0x30000000ff447230 */ /* 0x000fe20000004100 */
[----:B------:R-:W-:Y:S01]  /*6990*/  F2FP.F16.E4M3.UNPACK_B R0, R85.H1 ;  /* 0x00000055ff00723e */ /* 0x000fe200030006ff */
[--C-:B------:R-:W-:Y:S02]  /*69a0*/  HADD2.F32 R69, -RZ, R3.reuse.H0_H0 ;  /* 0x20000003ff457230 */ /* 0x100fe40000004100 */
[C---:B-1----:R-:W-:Y:S01]  /*69b0*/  FMUL R7, R47.reuse, R7 ;  /* 0x000000072f077220 */ /* 0x042fe20000400000 */
[----:B------:R-:W-:Y:S01]  /*69c0*/  HADD2.F32 R70, -RZ, R3.H1_H1 ;  /* 0x30000003ff467230 */ /* 0x000fe20000004100 */
[----:B------:R-:W-:Y:S01]  /*69d0*/  F2FP.F16.E4M3.UNPACK_B R3, R86.H1 ;  /* 0x00000056ff03723e */ /* 0x000fe200030006ff */
[--C-:B------:R-:W-:Y:S02]  /*69e0*/  HADD2.F32 R71, -RZ, R0.reuse.H0_H0 ;  /* 0x20000000ff477230 */ /* 0x100fe40000004100 */
[----:B------:R-:W-:Y:S02]  /*69f0*/  HADD2.F32 R72, -RZ, R0.H1_H1 ;  /* 0x30000000ff487230 */ /* 0x000fe40000004100 */
[----:B------:R-:W-:Y:S01]  /*6a00*/  FMUL R0, R47, R4 ;  /* 0x000000042f007220 */ /* 0x000fe20000400000 */
[--C-:B------:R-:W-:Y:S01]  /*6a10*/  HADD2.F32 R73, -RZ, R74.reuse.H0_H0 ;  /* 0x2000004aff497230 */ /* 0x100fe20000004100 */
[----:B------:R-:W-:Y:S01]  /*6a20*/  F2FP.F16.E4M3.UNPACK_B R4, R87 ;  /* 0x00000057ff04723e */ /* 0x000fe200020006ff */
[----:B------:R-:W-:Y:S02]  /*6a30*/  HADD2.F32 R74, -RZ, R74.H1_H1 ;  /* 0x3000004aff4a7230 */ /* 0x000fe40000004100 */
[----:B------:R-:W-:Y:S01]  /*6a40*/  FFMA R0, R49, R2, R0 ;  /* 0x0000000231007223 */ /* 0x000fe20000000000 */
[----:B------:R-:W-:Y:S01]  /*6a50*/  FMUL R2, R47, R5 ;  /* 0x000000052f027220 */ /* 0x000fe20000400000 */
[--C-:B------:R-:W-:Y:S01]  /*6a60*/  HADD2.F32 R75, -RZ, R3.reuse.H0_H0 ;  /* 0x20000003ff4b7230 */ /* 0x100fe20000004100 */
[----:B------:R-:W-:Y:S01]  /*6a70*/  F2FP.F16.E4M3.UNPACK_B R5, R87.H1 ;  /* 0x00000057ff05723e */ /* 0x000fe200030006ff */
[----:B------:R-:W-:Y:S02]  /*6a80*/  HADD2.F32 R76, -RZ, R3.H1_H1 ;  /* 0x30000003ff4c7230 */ /* 0x000fe40000004100 */
[----:B------:R-:W-:Y:S01]  /*6a90*/  FFMA R2, R49, R50, R2 ;  /* 0x0000003231027223 */ /* 0x000fe20000000002 */
[--C-:B------:R-:W-:Y:S02]  /*6aa0*/  HADD2.F32 R50, -RZ, R4.reuse.H0_H0 ;  /* 0x20000004ff327230 */ /* 0x100fe40000004100 */
[C---:B------:R-:W-:Y:S01]  /*6ab0*/  FMUL R3, R47.reuse, R6 ;  /* 0x000000062f037220 */ /* 0x040fe20000400000 */
[--C-:B------:R-:W-:Y:S02]  /*6ac0*/  HADD2.F32 R77, -RZ, R5.reuse.H1_H1 ;  /* 0x30000005ff4d7230 */ /* 0x100fe40000004100 */
[C---:B------:R-:W-:Y:S01]  /*6ad0*/  FMUL R6, R47.reuse, R11 ;  /* 0x0000000b2f067220 */ /* 0x040fe20000400000 */
[----:B------:R-:W-:Y:S01]  /*6ae0*/  FMUL R11, R47, R16 ;  /* 0x000000102f0b7220 */ /* 0x000fe20000400000 */
[C---:B------:R-:W-:Y:S01]  /*6af0*/  FFMA R3, R49.reuse, R51, R3 ;  /* 0x0000003331037223 */ /* 0x040fe20000000003 */
[----:B------:R-:W-:Y:S01]  /*6b00*/  FFMA R7, R49, R52, R7 ;  /* 0x0000003431077223 */ /* 0x000fe20000000007 */
[----:B------:R-:W-:Y:S02]  /*6b10*/  HADD2.F32 R51, -RZ, R4.H1_H1 ;  /* 0x30000004ff337230 */ /* 0x000fe40000004100 */
[C---:B------:R-:W-:Y:S01]  /*6b20*/  FMUL R4, R47.reuse, R9 ;  /* 0x000000092f047220 */ /* 0x040fe20000400000 */
[----:B------:R-:W-:Y:S02]  /*6b30*/  HADD2.F32 R52, -RZ, R5.H0_H0 ;  /* 0x20000005ff347230 */ /* 0x000fe40000004100 */
[----:B------:R-:W-:Y:S01]  /*6b40*/  FMUL R16, R47, R21 ;  /* 0x000000152f107220 */ /* 0x000fe20000400000 */
[----:B------:R-:W-:Y:S01]  /*6b50*/  F2FP.SATFINITE.E4M3.F32.PACK_AB_MERGE_C R78, R7, R3, RZ ;  /* 0x00000003074e723e */ /* 0x000fe200048070ff */
[C---:B------:R-:W-:Y:S01]  /*6b60*/  FMUL R3, R47.reuse, R8 ;  /* 0x000000082f037220 */ /* 0x040fe20000400000 */
[C---:B------:R-:W-:Y:S01]  /*6b70*/  FMUL R7, R47.reuse, R12 ;  /* 0x0000000c2f077220 */ /* 0x040fe20000400000 */
[C---:B------:R-:W-:Y:S01]  /*6b80*/  FMUL R8, R47.reuse, R13 ;  /* 0x0000000d2f087220 */ /* 0x040fe20000400000 */
[----:B------:R-:W-:Y:S01]  /*6b90*/  FMUL R12, R47, R17 ;  /* 0x000000112f0c7220 */ /* 0x000fe20000400000 */
[C---:B------:R-:W-:Y:S01]  /*6ba0*/  FFMA R3, R49.reuse, R53, R3 ;  /* 0x0000003531037223 */ /* 0x040fe20000000003 */
[----:B------:R-:W-:Y:S01]  /*6bb0*/  FFMA R4, R49, R54, R4 ;  /* 0x0000003631047223 */ /* 0x000fe20000000004 */
[C---:B------:R-:W-:Y:S01]  /*6bc0*/  FMUL R5, R47.reuse, R10 ;  /* 0x0000000a2f057220 */ /* 0x040fe20000400000 */
[C---:B------:R-:W-:Y:S01]  /*6bd0*/  FMUL R9, R47.reuse, R14 ;  /* 0x0000000e2f097220 */ /* 0x040fe20000400000 */
[C---:B------:R-:W-:Y:S01]  /*6be0*/  FMUL R10, R47.reuse, R15 ;  /* 0x0000000f2f0a7220 */ /* 0x040fe20000400000 */
[----:B------:R-:W-:Y:S01]  /*6bf0*/  FMUL R15, R47, R20 ;  /* 0x000000142f0f7220 */ /* 0x000fe20000400000 */
[C---:B------:R-:W-:Y:S01]  /*6c00*/  FFMA R5, R49.reuse, R55, R5 ;  /* 0x0000003731057223 */ /* 0x040fe20000000005 */
[C---:B------:R-:W-:Y:S01]  /*6c10*/  FFMA R6, R49.reuse, R56, R6 ;  /* 0x0000003831067223 */ /* 0x040fe20000000006 */
[C---:B------:R-:W-:Y:S01]  /*6c20*/  FFMA R7, R49.reuse, R57, R7 ;  /* 0x0000003931077223 */ /* 0x040fe20000000007 */
[C---:B------:R-:W-:Y:S01]  /*6c30*/  FFMA R8, R49.reuse, R58, R8 ;  /* 0x0000003a31087223 */ /* 0x040fe20000000008 */
[--C-:B------:R-:W-:Y:S02]  /*6c40*/  HADD2.F32 R63, -RZ, R64.reuse.H0_H0 ;  /* 0x20000040ff3f7230 */ /* 0x100fe40000004100 */
[C---:B------:R-:W-:Y:S01]  /*6c50*/  FFMA R9, R49.reuse, R59, R9 ;  /* 0x0000003b31097223 */ /* 0x040fe20000000009 */
[----:B------:R-:W-:Y:S01]  /*6c60*/  F2FP.SATFINITE.E4M3.F32.PACK_AB_MERGE_C R5, R6, R5, RZ ;  /* 0x000000050605723e */ /* 0x000fe200048070ff */
[C---:B------:R-:W-:Y:S01]  /*6c70*/  FFMA R10, R49.reuse, R60, R10 ;  /* 0x0000003c310a7223 */ /* 0x040fe2000000000a */
[C---:B------:R-:W-:Y:S01]  /*6c80*/  FFMA R11, R49.reuse, R61, R11 ;  /* 0x0000003d310b7223 */ /* 0x040fe2000000000b */
[----:B------:R-:W-:Y:S01]  /*6c90*/  FFMA R12, R49, R62, R12 ;  /* 0x0000003e310c7223 */ /* 0x000fe2000000000c */
[C---:B------:R-:W-:Y:S01]  /*6ca0*/  FMUL R20, R47.reuse, R25 ;  /* 0x000000192f147220 */ /* 0x040fe20000400000 */
[C---:B------:R-:W-:Y:S01]  /*6cb0*/  FMUL R25, R47.reuse, R30 ;  /* 0x0000001e2f197220 */ /* 0x040fe20000400000 */
[C---:B------:R-:W-:Y:S01]  /*6cc0*/  FMUL R30, R47.reuse, R35 ;  /* 0x000000232f1e7220 */ /* 0x040fe20000400000 */
[----:B------:R-:W-:Y:S01]  /*6cd0*/  F2FP.SATFINITE.E4M3.F32.PACK_AB_MERGE_C R9, R10, R9, RZ ;  /* 0x000000090a09723e */ /* 0x000fe200048070ff */
[----:B------:R-:W-:Y:S02]  /*6ce0*/  HADD2.F32 R64, -RZ, R64.H1_H1 ;  /* 0x30000040ff407230 */ /* 0x000fe40000004100 */
[C---:B------:R-:W-:Y:S01]  /*6cf0*/  FMUL R13, R47.reuse, R18 ;  /* 0x000000122f0d7220 */ /* 0x040fe20000400000 */
[C---:B------:R-:W-:Y:S01]  /*6d00*/  FMUL R14, R47.reuse, R19 ;  /* 0x000000132f0e7220 */ /* 0x040fe20000400000 */
[C---:B------:R-:W-:Y:S01]  /*6d10*/  FMUL R17, R47.reuse, R22 ;  /* 0x000000162f117220 */ /* 0x040fe20000400000 */
[----:B------:R-:W-:Y:S01]  /*6d20*/  FMUL R18, R47, R23 ;  /* 0x000000172f127220 */ /* 0x000fe20000400000 */
[C---:B------:R-:W-:Y:S01]  /*6d30*/  FFMA R13, R49.reuse, R63, R13 ;  /* 0x0000003f310d7223 */ /* 0x040fe2000000000d */
[C---:B------:R-:W-:Y:S01]  /*6d40*/  FFMA R14, R49.reuse, R64, R14 ;  /* 0x00000040310e7223 */ /* 0x040fe2000000000e */
[----:B------:R-:W-:Y:S01]  /*6d50*/  FFMA R15, R49, R65, R15 ;  /* 0x00000041310f7223 */ /* 0x000fe2000000000f */
[----:B------:R-:W-:Y:S01]  /*6d60*/  FMUL R19, R47, R24 ;  /* 0x000000182f137220 */ /* 0x000fe20000400000 */
[C---:B------:R-:W-:Y:S01]  /*6d70*/  FFMA R16, R49.reuse, R66, R16 ;  /* 0x0000004231107223 */ /* 0x040fe20000000010 */
[----:B------:R-:W-:Y:S01]  /*6d80*/  FFMA R17, R49, R67, R17 ;  /* 0x0000004331117223 */ /* 0x000fe20000000011 */
[----:B------:R-:W-:Y:S01]  /*6d90*/  F2FP.SATFINITE.E4M3.F32.PACK_AB_MERGE_C R13, R14, R13, RZ ;  /* 0x0000000d0e0d723e */ /* 0x000fe200048070ff */
[C---:B------:R-:W-:Y:S01]  /*6da0*/  FMUL R21, R47.reuse, R26 ;  /* 0x0000001a2f157220 */ /* 0x040fe20000400000 */
[----:B------:R-:W-:Y:S01]  /*6db0*/  FMUL R22, R47, R27 ;  /* 0x0000001b2f167220 */ /* 0x000fe20000400000 */
[C---:B------:R-:W-:Y:S01]  /*6dc0*/  FFMA R18, R49.reuse, R68, R18 ;  /* 0x0000004431127223 */ /* 0x040fe20000000012 */
[----:B------:R-:W-:Y:S01]  /*6dd0*/  FFMA R19, R49, R69, R19 ;  /* 0x0000004531137223 */ /* 0x000fe20000000013 */
[----:B------:R-:W-:Y:S01]  /*6de0*/  FMUL R23, R47, R28 ;  /* 0x0000001c2f177220 */ /* 0x000fe20000400000 */
[----:B------:R-:W-:Y:S01]  /*6df0*/  FFMA R20, R49, R70, R20 ;  /* 0x0000004631147223 */ /* 0x000fe20000000014 */
[----:B------:R-:W-:Y:S01]  /*6e00*/  FMUL R24, R47, R29 ;  /* 0x0000001d2f187220 */ /* 0x000fe20000400000 */
[C---:B------:R-:W-:Y:S01]  /*6e10*/  FFMA R21, R49.reuse, R71, R21 ;  /* 0x0000004731157223 */ /* 0x040fe20000000015 */
[----:B------:R-:W-:Y:S01]  /*6e20*/  FFMA R22, R49, R72, R22 ;  /* 0x0000004831167223 */ /* 0x000fe20000000016 */
[C---:B------:R-:W-:Y:S01]  /*6e30*/  FMUL R26, R47.reuse, R31 ;  /* 0x0000001f2f1a7220 */ /* 0x040fe20000400000 */
[----:B------:R-:W-:Y:S01]  /*6e40*/  FMUL R27, R47, R32 ;  /* 0x000000202f1b7220 */ /* 0x000fe20000400000 */
[----:B------:R-:W-:Y:S01]  /*6e50*/  FFMA R23, R49, R73, R23 ;  /* 0x0000004931177223 */ /* 0x000fe20000000017 */
[----:B------:R-:W-:Y:S01]  /*6e60*/  FMUL R28, R47, R33 ;  /* 0x000000212f1c7220 */ /* 0x000fe20000400000 */
[----:B------:R-:W-:Y:S01]  /*6e70*/  FFMA R24, R49, R74, R24 ;  /* 0x0000004a31187223 */ /* 0x000fe20000000018 */
[----:B------:R-:W-:Y:S01]  /*6e80*/  FMUL R29, R47, R34 ;  /* 0x000000222f1d7220 */ /* 0x000fe20000400000 */
[C---:B------:R-:W-:Y:S01]  /*6e90*/  FFMA R25, R49.reuse, R75, R25 ;  /* 0x0000004b31197223 */ /* 0x040fe20000000019 */
[C---:B------:R-:W-:Y:S01]  /*6ea0*/  FFMA R26, R49.reuse, R76, R26 ;  /* 0x0000004c311a7223 */ /* 0x040fe2000000001a */
[C---:B------:R-:W-:Y:S01]  /*6eb0*/  FFMA R27, R49.reuse, R50, R27 ;  /* 0x00000032311b7223 */ /* 0x040fe2000000001b */
[C---:B------:R-:W-:Y:S01]  /*6ec0*/  FFMA R28, R49.reuse, R51, R28 ;  /* 0x00000033311c7223 */ /* 0x040fe2000000001c */
[----:B------:R-:W-:Y:S01]  /*6ed0*/  F2FP.SATFINITE.E4M3.F32.PACK_AB_MERGE_C R17, R18, R17, RZ ;  /* 0x000000111211723e */ /* 0x000fe200048070ff */
[C---:B------:R-:W-:Y:S01]  /*6ee0*/  FFMA R29, R49.reuse, R52, R29 ;  /* 0x00000034311d7223 */ /* 0x040fe2000000001d */
[----:B------:R-:W-:Y:S01]  /*6ef0*/  F2FP.SATFINITE.E4M3.F32.PACK_AB_MERGE_C R21, R22, R21, RZ ;  /* 0x000000151615723e */ /* 0x000fe200048070ff */
[----:B------:R-:W-:Y:S01]  /*6f00*/  FFMA R30, R49, R77, R30 ;  /* 0x0000004d311e7223 */ /* 0x000fe2000000001e */
[----:B------:R-:W-:Y:S02]  /*6f10*/  F2FP.SATFINITE.E4M3.F32.PACK_AB_MERGE_C R32, R2, R0, R78 ;  /* 0x000000000220723e */ /* 0x000fe4000480704e */
[----:B------:R-:W-:Y:S02]  /*6f20*/  F2FP.SATFINITE.E4M3.F32.PACK_AB_MERGE_C R33, R4, R3, R5 ;  /* 0x000000030421723e */ /* 0x000fe40004807005 */
[----:B------:R-:W-:Y:S02]  /*6f30*/  F2FP.SATFINITE.E4M3.F32.PACK_AB_MERGE_C R34, R8, R7, R9 ;  /* 0x000000070822723e */ /* 0x000fe40004807009 */
[----:B------:R-:W-:Y:S02]  /*6f40*/  F2FP.SATFINITE.E4M3.F32.PACK_AB_MERGE_C R35, R12, R11, R13 ;  /* 0x0000000b0c23723e */ /* 0x000fe4000480700d */
[----:B------:R-:W-:Y:S02]  /*6f50*/  F2FP.SATFINITE.E4M3.F32.PACK_AB_MERGE_C R16, R16, R15, R17 ;  /* 0x0000000f1010723e */ /* 0x000fe40004807011 */
[----:B------:R-:W-:Y:S01]  /*6f60*/  F2FP.SATFINITE.E4M3.F32.PACK_AB_MERGE_C R17, R20, R19, R21 ;  /* 0x000000131411723e */ /* 0x000fe20004807015 */
[----:B------:R1:W-:Y:S01]  /*6f70*/  STS.128 [R100+UR49+0x4400], R32 ;  /* 0x0044002064007988 */ /* 0x0003e20008000c31 */
[----:B------:R-:W-:Y:S02]  /*6f80*/  F2FP.SATFINITE.E4M3.F32.PACK_AB_MERGE_C R18, R26, R25, RZ ;  /* 0x000000191a12723e */ /* 0x000fe400048070ff */
[----:B------:R-:W-:Y:S02]  /*6f90*/  F2FP.SATFINITE.E4M3.F32.PACK_AB_MERGE_C R19, R30, R29, RZ ;  /* 0x0000001d1e13723e */ /* 0x000fe400048070ff */
[----:B------:R-:W-:Y:S02]  /*6fa0*/  F2FP.SATFINITE.E4M3.F32.PACK_AB_MERGE_C R18, R24, R23, R18 ;  /* 0x000000171812723e */ /* 0x000fe40004807012 */
[----:B------:R-:W-:Y:S02]  /*6fb0*/  F2FP.SATFINITE.E4M3.F32.PACK_AB_MERGE_C R19, R28, R27, R19 ;  /* 0x0000001b1c13723e */ /* 0x000fe40004807013 */
[----:B------:R-:W-:Y:S02]  /*6fc0*/  LEA R0, R105, UR49, 0x3 ;  /* 0x0000003169007c11 */ /* 0x000fe4000f8e18ff */
[----:B------:R-:W-:Y:S01]  /*6fd0*/  @P6 SHF.L.U32 R2, R104, 0x1f, RZ ;  /* 0x0000001f68026819 */ /* 0x000fe200000006ff */
[----:B------:R1:W-:Y:S01]  /*6fe0*/  STS.128 [R114+0x4410], R16 ;  /* 0x0044101072007388 */ /* 0x0003e20000000c00 */
[----:B------:R-:W-:Y:S01]  /*6ff0*/  @!PT LDS RZ, [RZ] ;  /* 0x00000000fffff984 */ /* 0x000fe20000000800 */
[----:B------:R-:W-:Y:S01]  /*7000*/  @!PT LDS RZ, [RZ] ;  /* 0x00000000fffff984 */ /* 0x000fe20000000800 */
[----:B------:R-:W-:Y:S01]  /*7010*/  @!PT LDS RZ, [RZ] ;  /* 0x00000000fffff984 */ /* 0x000fe20000000800 */
[----:B------:R-:W-:Y:S01]  /*7020*/  @!PT LDS RZ, [RZ] ;  /* 0x00000000fffff984 */ /* 0x000fe20000000800 */
[----:B------:R2:W-:Y:S07]  /*7030*/  MEMBAR.ALL.CTA ;  /* 0x0000000000007992 */ /* 0x0005ee0000008000 */
[----:B--2---:R-:W2:Y:S02]  /*7040*/  FENCE.VIEW.ASYNC.S ;  /* 0x00000000000073c6 */ /* 0x004ea40000000000 */
[----:B--2---:R-:W-:Y:S06]  /*7050*/  BAR.SYNC.DEFER_BLOCKING 0x1, 0x80 ;  /* 0x0042000000007b1d */ /* 0x004fec0000010000 */
[----:B------:R-:W-:Y:S05]  /*7060*/  @P0 BRA `(.L_x_116) ;  /* 0x0000000000280947 */ /* 0x000fea0003800000 */
[----:B------:R-:W-:Y:S02]  /*7070*/  UIADD3 UR4, UPT, UPT, UR49, 0x4400, URZ ;  /* 0x0000440031047890 */ /* 0x000fe4000fffe0ff */
[----:B------:R-:W-:Y:S01]  /*7080*/  UIADD3 UR6, UP0, UPT, UR52, 0x680, URZ ;  /* 0x0000068034067890 */ /* 0x000fe2000ff1e0ff */
[----:B------:R-:W-:Y:S03]  /*7090*/  UMOV UR43, UR36 ;  /* 0x00000024002b7c82 */ /* 0x000fe60008000000 */
[----:B------:R-:W-:Y:S01]  /*70a0*/  MOV R109, UR4 ;  /* 0x00000004006d7c02 */ /* 0x000fe20008000f00 */
[----:B------:R-:W-:Y:S03]  /*70b0*/  UIADD3.X UR7, UPT, UPT, URZ, UR53, URZ, UP0, !UPT ;  /* 0x00000035ff077290 */ /* 0x000fe600087fe4ff */
[----:B------:R-:W-:Y:S11]  /*70c0*/  R2UR UR40, R109 ;  /* 0x000000006d2872ca */ /* 0x000ff600000e0000 */
[----:B------:R-:W-:Y:S02]  /*70d0*/  @!UPT UIADD3 URZ, UPT, UPT, URZ, URZ, URZ ;  /* 0x000000fffffff290 */ /* 0x000fe4000fffe0ff */
[----:B------:R2:W-:Y:S01]  /*70e0*/  UTMASTG.3D [UR40], [UR6] ;  /* 0x00000028060073b5 */ /* 0x0005e20008010000 */
[----:B------:R0:W-:Y:S01]  /*70f0*/  UTMACMDFLUSH ;  /* 0x00000000000079b7 */ /* 0x0001e20000000000 */
[----:B--2---:R-:W-:Y:S04]  /*7100*/  DEPBAR.LE SB0, 0x1 ;  /* 0x000080400000791a */ /* 0x004fe80000000000 */
.L_x_116:
[----:B------:R-:W-:Y:S05]  /*7110*/  BSYNC.RECONVERGENT B0 ;  /* 0x0000000000007941 */ /* 0x000fea0003800200 */
.L_x_115:
[----:B------:R-:W-:Y:S06]  /*7120*/  BAR.SYNC.DEFER_BLOCKING 0x1, 0x80 ;  /* 0x0042000000007b1d */ /* 0x000fec0000010000 */
[----:B------:R-:W2:Y:S01]  /*7130*/  @P6 SYNCS.PHASECHK.TRANS64.TRYWAIT P0, [R0+URZ+0x140], R2 ;  /* 0x00014002000065a7 */ /* 0x000ea200080011ff */
[----:B------:R-:W-:Y:S01]  /*7140*/  BSSY B1, `(.L_x_117) ;  /* 0x0000021000017945 */ /* 0x000fe20003800000 */
[----:B--2---:R-:W-:Y:S03]  /*7150*/  @P6 SEL R115, RZ, 0x1, !P0 ;  /* 0x00000001ff736807 */ /* 0x004fe60004000000 */
[----:B------:R-:W-:Y:S05]  /*7160*/  @!P6 BRA `(.L_x_118) ;  /* 0x000000000078e947 */ /* 0x000fea0003800000 */
[----:B------:R-:W-:Y:S01]  /*7170*/  ISETP.NE.AND P1, PT, R116, RZ, PT ;  /* 0x000000ff7400720c */ /* 0x000fe20003f25270 */
[----:B------:R-:W-:Y:S01]  /*7180*/  BSSY B0, `(.L_x_119) ;  /* 0x0000009000007945 */ /* 0x000fe20003800000 */
[----:B------:R-:W-:Y:S11]  /*7190*/  ISETP.NE.AND P0, PT, R115, RZ, PT ;  /* 0x000000ff7300720c */ /* 0x000ff60003f05270 */
[----:B------:R-:W-:Y:S05]  /*71a0*/  @P1 IMAD R2, R105, 0x1000, R100 ;  /* 0x0000100069021824 */ /* 0x000fea00078e0264 */
[----:B------:R-:W-:Y:S05]  /*71b0*/  @P1 IADD3 R4, PT, PT, R2, UR49, RZ ;  /* 0x0000003102041c10 */ /* 0x000fea000fffe0ff */
[----:B------:R-:W-:Y:S01]  /*71c0*/  @P1 IMAD.IADD R4, R4, 0x1, R117 ;  /* 0x0000000104041824 */ /* 0x000fe200078e0275 */
[----:B------:R-:W-:Y:S06]  /*71d0*/  @P0 BRA `(.L_x_120) ;  /* 0x00000000000c0947 */ /* 0x000fec0003800000 */
[----:B------:R-:W-:Y:S04]  /*71e0*/  SHF.L.U32 R3, R104, 0x1f, RZ ;  /* 0x0000001f68037819 */ /* 0x000fe800000006ff */
[----:B------:R-:W2:Y:S02]  /*71f0*/  SYNCS.PHASECHK.TRANS64.TRYWAIT P0, [R0+URZ+0x140], R3 ;  /* 0x00014003000075a7 */ /* 0x000ea400080011ff */
[----:B--2---:R-:W-:Y:S05]  /*7200*/  @!P0 BRA `(.L_x_121) ;  /* 0x00000038004c8947 */ /* 0x004fea0003800000 */
.L_x_120:
[----:B------:R-:W-:Y:S05]  /*7210*/  BSYNC B0 ;  /* 0x0000000000007941 */ /* 0x000fea0003800000 */
.L_x_119:
[----:B------:R-:W-:Y:S01]  /*7220*/  ISETP.NE.AND P0, PT, R116, RZ, PT ;  /* 0x000000ff7400720c */ /* 0x000fe20003f05270 */
[----:B------:R-:W-:Y:S11]  /*7230*/  VIADD R105, R105, 0x1 ;  /* 0x0000000169697836 */ /* 0x000ff60000000000 */
[----:B------:R-:W-:Y:S01]  /*7240*/  @!UPT UIADD3 URZ, UPT, UPT, URZ, URZ, URZ ;  /* 0x000000fffffff290 */ /* 0x000fe2000fffe0ff */
[----:B------:R3:W4:Y:S04]  /*7250*/  @P0 LDS.128 R80, [R2+UR49+0x400] ;  /* 0x0004003102500984 */ /* 0x0007280008000c00 */
[----:B------:R1:W1:Y:S01]  /*7260*/  @P0 LDS.128 R84, [R4+0x410] ;  /* 0x0004100004540984 */ /* 0x0002620000000c00 */
        /* <DEDUP_REMOVED lines=8> */
[----:B---3--:R-:W-:Y:S02]  /*72f0*/  VIADD R2, R0, 0x160 ;  /* 0x0000016000027836 */ /* 0x008fe40000000000 */
[----:B--2---:R-:W-:Y:S05]  /*7300*/  IMAD.U32 R0, RZ, RZ, UR37 ;  /* 0x00000025ff007e24 */ /* 0x004fea000f8e00ff */
[----:B------:R-:W-:Y:S04]  /*7310*/  PRMT R0, R0, 0x654, R2 ;  /* 0x0000065400007816 */ /* 0x000fe80000000002 */
[----:B-----5:R2:W-:Y:S02]  /*7320*/  SYNCS.ARRIVE.TRANS64.RED.A1T0 RZ, [R0+URZ], RZ ;  /* 0x000000ff00ff79a7 */ /* 0x0205e400081004ff */
[----:B--2---:R-:W-:Y:S04]  /*7330*/  SEL R0, RZ, 0x1, P0 ;  /* 0x00000001ff007807 */ /* 0x004fe80000000000 */
[----:B-1--4-:R-:W-:Y:S02]  /*7340*/  LOP3.LUT R104, R104, R0, RZ, 0x3c, !PT ;  /* 0x0000000068687212 */ /* 0x012fe400078e3cff */
.L_x_118:
[----:B------:R-:W-:Y:S05]  /*7350*/  BSYNC B1 ;  /* 0x0000000000017941 */ /* 0x000fea0003800000 */
.L_x_117:
[----:B------:R-:W-:Y:S05]  /*7360*/  VIADD R0, R48, 0x40 ;  /* 0x0000004030007836 */ /* 0x000fea0000000000 */
[----:B------:R-:W-:Y:S04]  /*7370*/  SHF.R.U32.HI R0, RZ, 0x15, R0 ;  /* 0x00000015ff007819 */ /* 0x000fe80000011600 */
[----:B------:R-:W-:Y:S11]  /*7380*/  LOP3.LUT P0, RZ, R0, 0x3, R101, 0x48, !PT ;  /* 0x0000000300ff7812 */ /* 0x000ff60007804865 */
[----:B------:R-:W-:Y:S02]  /*7390*/  @!UPT UIADD3 URZ, UPT, UPT, URZ, URZ, URZ ;  /* 0x000000fffffff290 */ /* 0x000fe4000fffe0ff */
[----:B------:R-:W-:Y:S05]  /*73a0*/  @!P0 BRA `(.L_x_122) ;  /* 0x0000000000408947 */ /* 0x000fea0003800000 */
[----:B------:R-:W2:Y:S01]  /*73b0*/  LDCU.64 UR8, c[0x4][0x78] ;  /* 0x01000f00ff0877ac */ /* 0x000ea20008000a00 */
[----:B------:R-:W-:Y:S01]  /*73c0*/  MOV R3, 0x0 ;  /* 0x0000000000037802 */ /* 0x000fe20000000f00 */
[----:B------:R-:W-:Y:S02]  /*73d0*/  HFMA2 R12, -RZ, RZ, 0, 5.9604644775390625e-08 ;  /* 0x00000001ff0c7431 */ /* 0x000fe400000001ff */
[----:B------:R-:W-:Y:S02]  /*73e0*/  IMAD.MOV.U32 R8, RZ, RZ, 0x192 ;  /* 0x00000192ff087424 */ /* 0x000fe400078e00ff */
[----:B------:R-:W-:Y:S01]  /*73f0*/  IMAD.MOV.U32 R13, RZ, RZ, RZ ;  /* 0x000000ffff0d7224 */ /* 0x000fe200078e00ff */
[----:B------:R-:W3:Y:S01]  /*7400*/  LDCU.64 UR6, c[0x4][0x80] ;  /* 0x01001000ff0677ac */ /* 0x000ee20008000a00 */
[----:B------:R-:W4:Y:S01]  /*7410*/  LDC.64 R2, c[0x4][R3] ;  /* 0x0100000003027b82 */ /* 0x000f220000000a00 */
[----:B------:R-:W5:Y:S01]  /*7420*/  LDCU.64 UR4, c[0x4][0x18] ;  /* 0x01000300ff0477ac */ /* 0x000f620008000a00 */
[----:B--2---:R-:W-:Y:S01]  /*7430*/  MOV R5, UR9 ;  /* 0x0000000900057c02 */ /* 0x004fe20008000f00 */
[----:B------:R-:W-:Y:S01]  /*7440*/  IMAD.U32 R4, RZ, RZ, UR8 ;  /* 0x00000008ff047e24 */ /* 0x000fe2000f8e00ff */
[----:B---3--:R-:W-:Y:S01]  /*7450*/  MOV R7, UR7 ;  /* 0x0000000700077c02 */ /* 0x008fe20008000f00 */
[----:B------:R-:W-:Y:S01]  /*7460*/  IMAD.U32 R6, RZ, RZ, UR6 ;  /* 0x00000006ff067e24 */ /* 0x000fe2000f8e00ff */
[----:B-----5:R-:W-:Y:S01]  /*7470*/  MOV R11, UR5 ;  /* 0x00000005000b7c02 */ /* 0x020fe20008000f00 */
[----:B------:R-:W-:Y:S02]  /*7480*/  IMAD.U32 R10, RZ, RZ, UR4 ;  /* 0x00000004ff0a7e24 */ /* 0x000fe4000f8e00ff */
[----:B------:R-:W-:Y:S07]  /*7490*/  LEPC R20, `(.L_x_122) ;  /* 0x000000001014794e */ /* 0x000fee0000000000 */
[----:B-1--4-:R-:W-:Y:S05]  /*74a0*/  CALL.ABS.NOINC R2 ;  /* 0x0000000002007343 */ /* 0x012fea0003c00000 */
.L_x_122:
[-C--:B------:R-:W-:Y:S01]  /*74b0*/  F2FP.F16.E4M3.UNPACK_B R0, R81.reuse ;  /* 0x00000051ff00723e */ /* 0x080fe200020006ff */
[----:B------:R-:W-:Y:S05]  /*74c0*/  WARPSYNC.ALL ;  /* 0x0000000000007948 */ /* 0x000fea0003800000 */
[----:B------:R-:W-:Y:S01]  /*74d0*/  R2UR UR4, R48 ;  /* 0x00000000300472ca */ /* 0x000fe200000e0000 */
[--C-:B------:R-:W-:Y:S01]  /*74e0*/  HADD2.F32 R54, -RZ, R0.reuse.H0_H0 ;  /* 0x20000000ff367230 */ /* 0x100fe20000004100 */
[-C--:B------:R-:W-:Y:S01]  /*74f0*/  F2FP.F16.E4M3.UNPACK_B R2, R80.reuse.H1 ;  /* 0x00000050ff02723e */ /* 0x080fe200030006ff */
[----:B------:R-:W-:Y:S01]  /*7500*/  HADD2.F32 R55, -RZ, R0.H1_H1 ;  /* 0x30000000ff377230 */ /* 0x000fe20000004100 */
[----:B------:R-:W-:Y:S01]  /*7510*/  F2FP.F16.E4M3.UNPACK_B R0, R81.H1 ;  /* 0x00000051ff00723e */ /* 0x000fe200030006ff */
[----:B------:R-:W-:Y:S01]  /*7520*/  BSSY.RECONVERGENT B0, `(.L_x_123) ;  /* 0x0000095000007945 */ /* 0x000fe20003800200 */
[----:B------:R-:W-:Y:S01]  /*7530*/  F2FP.F16.E4M3.UNPACK_B R3, R80 ;  /* 0x00000050ff03723e */ /* 0x000fe200020006ff */
[----:B------:R-:W-:Y:S01]  /*7540*/  HADD2.F32 R52, -RZ, R2.H0_H0 ;  /* 0x20000002ff347230 */ /* 0x000fe20000004100 */
[----:B------:R-:W-:Y:S01]  /*7550*/  ISETP.NE.AND P0, PT, R110, RZ, PT ;  /* 0x000000ff6e00720c */ /* 0x000fe20003f05270 */
[--C-:B------:R-:W-:Y:S01]  /*7560*/  HADD2.F32 R56, -RZ, R0.reuse.H0_H0 ;  /* 0x20000000ff387230 */ /* 0x100fe20000004100 */
[----:B------:R-:W-:Y:S01]  /*7570*/  ISETP.NE.AND P6, PT, R118, RZ, PT ;  /* 0x000000ff7600720c */ /* 0x000fe20003fc5270 */
[----:B------:R-:W-:Y:S01]  /*7580*/  HADD2.F32 R57, -RZ, R0.H1_H1 ;  /* 0x30000000ff397230 */ /* 0x000fe20000004100 */
[-C--:B------:R-:W-:Y:S01]  /*7590*/  F2FP.F16.E4M3.UNPACK_B R0, R83.reuse ;  /* 0x00000053ff00723e */ /* 0x080fe200020006ff */
[----:B-1----:R-:W-:Y:S01]  /*75a0*/  LDTM.16dp32bit_t0_t15.x32 R4, tmem[UR4+0x40] ;  /* 0x00004004000479ee */ /* 0x002fe20008a80000 */
[----:B------:R-:W1:Y:S01]  /*75b0*/  LDTM.16dp32bit_t16_t31.x32 R4, tmem[UR4+0x60] ;  /* 0x00006004000479ee */ /* 0x000e620008aa0000 */
[----:B------:R-:W-:Y:S01]  /*75c0*/  HADD2.F32 R53, -RZ, R2.H1_H1 ;  /* 0x30000002ff357230 */ /* 0x000fe20000004100 */
[----:B------:R-:W-:Y:S01]  /*75d0*/  F2FP.F16.E4M3.UNPACK_B R2, R82.H1 ;  /* 0x00000052ff02723e */ /* 0x000fe200030006ff */
[--C-:B------:R-:W-:Y:S02]  /*75e0*/  HADD2.F32 R50, -RZ, R3.reuse.H0_H0 ;  /* 0x20000003ff327230 */ /* 0x100fe40000004100 */
[--C-:B------:R-:W-:Y:S02]  /*75f0*/  HADD2.F32 R62, -RZ, R0.reuse.H0_H0 ;  /* 0x20000000ff3e7230 */ /* 0x100fe40000004100 */
[----:B------:R-:W-:Y:S01]  /*7600*/  HADD2.F32 R63, -RZ, R0.H1_H1 ;  /* 0x30000000ff3f7230 */ /* 0x000fe20000004100 */
[----:B------:R-:W-:Y:S01]  /*7610*/  F2FP.F16.E4M3.UNPACK_B R0, R84.H1 ;  /* 0x00000054ff00723e */ /* 0x000fe200030006ff */
[--C-:B------:R-:W-:Y:S02]  /*7620*/  HADD2.F32 R60, -RZ, R2.reuse.H0_H0 ;  /* 0x20000002ff3c7230 */ /* 0x100fe40000004100 */
[----:B------:R-:W-:Y:S01]  /*7630*/  HADD2.F32 R61, -RZ, R2.H1_H1 ;  /* 0x30000002ff3d7230 */ /* 0x000fe20000004100 */
[----:B------:R-:W-:Y:S01]  /*7640*/  F2FP.F16.E4M3.UNPACK_B R2, R83.H1 ;  /* 0x00000053ff02723e */ /* 0x000fe200030006ff */
[----:B------:R-:W-:Y:S01]  /*7650*/  HADD2.F32 R51, -RZ, R3.H1_H1 ;  /* 0x30000003ff337230 */ /* 0x000fe20000004100 */
[----:B------:R-:W-:Y:S01]  /*7660*/  F2FP.F16.E4M3.UNPACK_B R3, R82 ;  /* 0x00000052ff03723e */ /* 0x000fe200020006ff */
[--C-:B------:R-:W-:Y:S02]  /*7670*/  HADD2.F32 R68, -RZ, R0.reuse.H0_H0 ;  /* 0x20000000ff447230 */ /* 0x100fe40000004100 */
[----:B------:R-:W-:Y:S01]  /*7680*/  HADD2.F32 R69, -RZ, R0.H1_H1 ;  /* 0x30000000ff457230 */ /* 0x000fe20000004100 */
[-C--:B------:R-:W-:Y:S01]  /*7690*/  F2FP.F16.E4M3.UNPACK_B R0, R85.reuse.H1 ;  /* 0x00000055ff00723e */ /* 0x080fe200030006ff */
[--C-:B------:R-:W-:Y:S02]  /*76a0*/  HADD2.F32 R64, -RZ, R2.reuse.H0_H0 ;  /* 0x20000002ff407230 */ /* 0x100fe40000004100 */
[----:B------:R-:W-:Y:S01]  /*76b0*/  HADD2.F32 R65, -RZ, R2.H1_H1 ;  /* 0x30000002ff417230 */ /* 0x000fe20000004100 */
[----:B------:R-:W-:Y:S01]  /*76c0*/  F2FP.F16.E4M3.UNPACK_B R2, R85 ;  /* 0x00000055ff02723e */ /* 0x000fe200020006ff */
[--C-:B------:R-:W-:Y:S02]  /*76d0*/  HADD2.F32 R58, -RZ, R3.reuse.H0_H0 ;  /* 0x20000003ff3a7230 */ /* 0x100fe40000004100 */
[C---:B-1----:R-:W-:Y:S01]  /*76e0*/  FMUL R7, R47.reuse, R7 ;  /* 0x000000072f077220 */ /* 0x042fe20000400000 */
[----:B------:R-:W-:Y:S01]  /*76f0*/  HADD2.F32 R59, -RZ, R3.H1_H1 ;  /* 0x30000003ff3b7230 */ /* 0x000fe20000004100 */
[----:B------:R-:W-:Y:S01]  /*7700*/  F2FP.F16.E4M3.UNPACK_B R3, R84 ;  /* 0x00000054ff03723e */ /* 0x000fe200020006ff */
[--C-:B------:R-:W-:Y:S02]  /*7710*/  HADD2.F32 R72, -RZ, R0.reuse.H0_H0 ;  /* 0x20000000ff487230 */ /* 0x100fe40000004100 */
[C---:B------:R-:W-:Y:S01]  /*7720*/  FMUL R11, R47.reuse, R11 ;  /* 0x0000000b2f0b7220 */ /* 0x040fe20000400000 */
[----:B------:R-:W-:Y:S01]  /*7730*/  HADD2.F32 R73, -RZ, R0.H1_H1 ;  /* 0x30000000ff497230 */ /* 0x000fe20000004100 */
[----:B------:R-:W-:Y:S01]  /*7740*/  F2FP.F16.E4M3.UNPACK_B R0, R87 ;  /* 0x00000057ff00723e */ /* 0x000fe200020006ff */
[--C-:B------:R-:W-:Y:S02]  /*7750*/  HADD2.F32 R70, -RZ, R2.reuse.H0_H0 ;  /* 0x20000002ff467230 */ /* 0x100fe40000004100 */
[C---:B------:R-:W-:Y:S01]  /*7760*/  FMUL R15, R47.reuse, R15 ;  /* 0x0000000f2f0f7220 */ /* 0x040fe20000400000 */
[----:B------:R-:W-:Y:S01]  /*7770*/  HADD2.F32 R71, -RZ, R2.H1_H1 ;  /* 0x30000002ff477230 */ /* 0x000fe20000004100 */
[-C--:B------:R-:W-:Y:S01]  /*7780*/  F2FP.F16.E4M3.UNPACK_B R2, R86.reuse.H1 ;  /* 0x00000056ff02723e */ /* 0x080fe200030006ff */
[--C-:B------:R-:W-:Y:S02]  /*7790*/  HADD2.F32 R66, -RZ, R3.reuse.H0_H0 ;  /* 0x20000003ff427230 */ /* 0x100fe40000004100 */
[----:B------:R-:W-:Y:S01]  /*77a0*/  HADD2.F32 R67, -RZ, R3.H1_H1 ;  /* 0x30000003ff437230 */ /* 0x000fe20000004100 */
[----:B------:R-:W-:Y:S01]  /*77b0*/  F2FP.F16.E4M3.UNPACK_B R3, R86 ;  /* 0x00000056ff03723e */ /* 0x000fe200020006ff */
[--C-:B------:R-:W-:Y:S02]  /*77c0*/  HADD2.F32 R78, -RZ, R0.reuse.H0_H0 ;  /* 0x20000000ff4e7230 */ /* 0x100fe40000004100 */
[----:B------:R-:W-:Y:S02]  /*77d0*/  HADD2.F32 R79, -RZ, R0.H1_H1 ;  /* 0x30000000ff4f7230 */ /* 0x000fe40000004100 */
[C---:B------:R-:W-:Y:S01]  /*77e0*/  FMUL R0, R47.reuse, R4 ;  /* 0x000000042f007220 */ /* 0x040fe20000400000 */
[--C-:B------:R-:W-:Y:S02]  /*77f0*/  HADD2.F32 R76, -RZ, R2.reuse.H0_H0 ;  /* 0x20000002ff4c7230 */ /* 0x100fe40000004100 */
[----:B------:R-:W-:Y:S01]  /*7800*/  FMUL R4, R47, R8 ;  /* 0x000000082f047220 */ /* 0x000fe20000400000 */
[----:B------:R-:W-:Y:S02]  /*7810*/  HADD2.F32 R77, -RZ, R2.H1_H1 ;  /* 0x30000002ff4d7230 */ /* 0x000fe40000004100 */
[----:B------:R-:W-:Y:S01]  /*7820*/  FFMA R0, R49, R50, R0 ;  /* 0x0000003231007223 */ /* 0x000fe20000000000 */
[--C-:B------:R-:W-:Y:S02]  /*7830*/  HADD2.F32 R74, -RZ, R3.reuse.H0_H0 ;  /* 0x20000003ff4a7230 */ /* 0x100fe40000004100 */
[C---:B------:R-:W-:Y:S01]  /*7840*/  FMUL R2, R47.reuse, R5 ;  /* 0x000000052f027220 */ /* 0x040fe20000400000 */
[----:B------:R-:W-:Y:S02]  /*7850*/  HADD2.F32 R75, -RZ, R3.H1_H1 ;  /* 0x30000003ff4b7230 */ /* 0x000fe40000004100 */
[C---:B------:R-:W-:Y:S01]  /*7860*/  FMUL R5, R47.reuse, R9 ;  /* 0x000000092f057220 */ /* 0x040fe20000400000 */
[----:B------:R-:W-:Y:S01]  /*7870*/  FMUL R8, R47, R12 ;  /* 0x0000000c2f087220 */ /* 0x000fe20000400000 */
[----:B------:R-:W-:Y:S01]  /*7880*/  FFMA R2, R49, R51, R2 ;  /* 0x0000003331027223 */ /* 0x000fe20000000002 */
[C---:B------:R-:W-:Y:S01]  /*7890*/  FMUL R9, R47.reuse, R13 ;  /* 0x0000000d2f097220 */ /* 0x040fe20000400000 */
[C---:B------:R-:W-:Y:S01]  /*78a0*/  FMUL R12, R47.reuse, R21 ;  /* 0x000000152f0c7220 */ /* 0x040fe20000400000 */
[C---:B------:R-:W-:Y:S01]  /*78b0*/  FMUL R21, R47.reuse, R30 ;  /* 0x0000001e2f157220 */ /* 0x040fe20000400000 */
[C---:B------:R-:W-:Y:S01]  /*78c0*/  FMUL R13, R47.reuse, R22 ;  /* 0x000000162f0d7220 */ /* 0x040fe20000400000 */
[C---:B------:R-:W-:Y:S01]  /*78d0*/  FMUL R22, R47.reuse, R31 ;  /* 0x0000001f2f167220 */ /* 0x040fe20000400000 */
        /* <DEDUP_REMOVED lines=8> */
[C---:B------:R-:W-:Y:S01]  /*7960*/  FFMA R6, R49.reuse, R56, R6 ;  /* 0x0000003831067223 */ /* 0x040fe20000000006 */
[C---:B------:R-:W-:Y:S01]  /*7970*/  FFMA R11, R49.reuse, R57, R11 ;  /* 0x00000039310b7223 */ /* 0x040fe2000000000b */
[C---:B------:R-:W-:Y:S01]  /*7980*/  FFMA R8, R49.reuse, R58, R8 ;  /* 0x0000003a31087223 */ /* 0x040fe20000000008 */
[----:B------:R-:W-:Y:S01]  /*7990*/  FFMA R9, R49, R59, R9 ;  /* 0x0000003b31097223 */ /* 0x000fe20000000009 */
[----:B------:R-:W-:Y:S01]  /*79a0*/  F2FP.SATFINITE.E4M3.F32.PACK_AB_MERGE_C R52, R7, R3, RZ ;  /* 0x000000030734723e */ /* 0x000fe200048070ff */
[----:B------:R-:W-:Y:S01]  /*79b0*/  FFMA R10, R49, R60, R10 ;  /* 0x0000003c310a7223 */ /* 0x000fe2000000000a */
[----:B------:R-:W-:Y:S01]  /*79c0*/  F2FP.SATFINITE.E4M3.F32.PACK_AB_MERGE_C R53, R11, R6, RZ ;  /* 0x000000060b35723e */ /* 0x000fe200048070ff */
[----:B------:R-:W-:Y:S01]  /*79d0*/  FFMA R15, R49, R61, R15 ;  /* 0x0000003d310f7223 */ /* 0x000fe2000000000f */
[C---:B------:R-:W-:Y:S01]  /*79e0*/  FMUL R3, R47.reuse, R16 ;  /* 0x000000102f037220 */ /* 0x040fe20000400000 */
[C---:B------:R-:W-:Y:S01]  /*79f0*/  FMUL R6, R47.reuse, R17 ;  /* 0x000000112f067220 */ /* 0x040fe20000400000 */
[----:B------:R-:W-:Y:S01]  /*7a00*/  F2FP.F16.E4M3.UNPACK_B R51, R87.H1 ;  /* 0x00000057ff33723e */ /* 0x000fe200030006ff */
[----:B------:R-:W-:Y:S01]  /*7a10*/  FMUL R11, R47, R20 ;  /* 0x000000142f0b7220 */ /* 0x000fe20000400000 */
[----:B------:R-:W-:Y:S01]  /*7a20*/  F2FP.SATFINITE.E4M3.F32.PACK_AB_MERGE_C R54, R15, R10, RZ ;  /* 0x0000000a0f36723e */ /* 0x000fe200048070ff */
[C---:B------:R-:W-:Y:S01]  /*7a30*/  FFMA R3, R49.reuse, R62, R3 ;  /* 0x0000003e31037223 */ /* 0x040fe20000000003 */
[----:B------:R-:W-:Y:S01]  /*7a40*/  FFMA R6, R49, R63, R6 ;  /* 0x0000003f31067223 */ /* 0x000fe20000000006 */
[----:B------:R-:W-:Y:S01]  /*7a50*/  FMUL R20, R47, R29 ;  /* 0x0000001d2f147220 */ /* 0x000fe20000400000 */
[----:B------:R-:W-:Y:S01]  /*7a60*/  F2FP.SATFINITE.E4M3.F32.PACK_AB_MERGE_C R29, R5, R4, R53 ;  /* 0x00000004051d723e */ /* 0x000fe20004807035 */
[----:B------:R-:W-:Y:S01]  /*7a70*/  FMUL R10, R47, R19 ;  /* 0x000000132f0a7220 */ /* 0x000fe20000400000 */
[----:B------:R-:W-:Y:S01]  /*7a80*/  F2FP.SATFINITE.E4M3.F32.PACK_AB_MERGE_C R30, R9, R8, R54 ;  /* 0x00000008091e723e */ /* 0x000fe20004807036 */
        /* <DEDUP_REMOVED lines=10> */
[----:B------:R-:W-:Y:S01]  /*7b30*/  FFMA R14, R49, R69, R14 ;  /* 0x00000045310e7223 */ /* 0x000fe2000000000e */
[----:B------:R-:W-:Y:S01]  /*7b40*/  FMUL R18, R47, R27 ;  /* 0x0000001b2f127220 */ /* 0x000fe20000400000 */
[C---:B------:R-:W-:Y:S01]  /*7b50*/  FFMA R15, R49.reuse, R70, R15 ;  /* 0x00000046310f7223 */ /* 0x040fe2000000000f */
[C---:B------:R-:W-:Y:S01]  /*7b60*/  FFMA R16, R49.reuse, R71, R16 ;  /* 0x0000004731107223 */ /* 0x040fe20000000010 */
[C---:B------:R-:W-:Y:S01]  /*7b70*/  FFMA R17, R49.reuse, R72, R17 ;  /* 0x0000004831117223 */ /* 0x040fe20000000011 */
[C---:B------:R-:W-:Y:S01]  /*7b80*/  FFMA R18, R49.reuse, R73, R18 ;  /* 0x0000004931127223 */ /* 0x040fe20000000012 */
[----:B------:R-:W-:Y:S01]  /*7b90*/  FFMA R19, R49, R74, R19 ;  /* 0x0000004a31137223 */ /* 0x000fe20000000013 */
[----:B------:R-:W-:Y:S01]  /*7ba0*/  FMUL R23, R47, R32 ;  /* 0x000000202f177220 */ /* 0x000fe20000400000 */
[----:B------:R-:W-:Y:S01]  /*7bb0*/  FFMA R20, R49, R75, R20 ;  /* 0x0000004b31147223 */ /* 0x000fe20000000014 */
[----:B------:R-:W-:Y:S01]  /*7bc0*/  FMUL R24, R47, R33 ;  /* 0x000000212f187220 */ /* 0x000fe20000400000 */
[--C-:B------:R-:W-:Y:S02]  /*7bd0*/  HADD2.F32 R50, -RZ, R51.reuse.H0_H0 ;  /* 0x20000033ff327230 */ /* 0x100fe40000004100 */
[----:B------:R-:W-:Y:S01]  /*7be0*/  FFMA R21, R49, R76, R21 ;  /* 0x0000004c31157223 */ /* 0x000fe20000000015 */
[----:B------:R-:W-:Y:S02]  /*7bf0*/  HADD2.F32 R51, -RZ, R51.H1_H1 ;  /* 0x30000033ff337230 */ /* 0x000fe40000004100 */
[----:B------:R-:W-:Y:S01]  /*7c00*/  FMUL R25, R47, R34 ;  /* 0x000000222f197220 */ /* 0x000fe20000400000 */
[----:B------:R-:W-:Y:S01]  /*7c10*/  FFMA R22, R49, R77, R22 ;  /* 0x0000004d31167223 */ /* 0x000fe20000000016 */
[----:B------:R-:W-:Y:S01]  /*7c20*/  FMUL R26, R47, R35 ;  /* 0x000000232f1a7220 */ /* 0x000fe20000400000 */
[----:B------:R-:W-:Y:S01]  /*7c30*/  F2FP.SATFINITE.E4M3.F32.PACK_AB_MERGE_C R7, R10, R7, RZ ;  /* 0x000000070a07723e */ /* 0x000fe200048070ff */
[C---:B------:R-:W-:Y:S01]  /*7c40*/  FFMA R23, R49.reuse, R78, R23 ;  /* 0x0000004e31177223 */ /* 0x040fe20000000017 */
[C---:B------:R-:W-:Y:S01]  /*7c50*/  FFMA R24, R49.reuse, R79, R24 ;  /* 0x0000004f31187223 */ /* 0x040fe20000000018 */
[C---:B------:R-:W-:Y:S01]  /*7c60*/  FFMA R25, R49.reuse, R50, R25 ;  /* 0x0000003231197223 */ /* 0x040fe20000000019 */
[----:B------:R-:W-:Y:S01]  /*7c70*/  FFMA R26, R49, R51, R26 ;  /* 0x00000033311a7223 */ /* 0x000fe2000000001a */
[----:B------:R-:W-:Y:S02]  /*7c80*/  F2FP.SATFINITE.E4M3.F32.PACK_AB_MERGE_C R28, R2, R0, R52 ;  /* 0x00000000021c723e */ /* 0x000fe40004807034 */
[----:B------:R-:W-:Y:S02]  /*7c90*/  F2FP.SATFINITE.E4M3.F32.PACK_AB_MERGE_C R31, R6, R3, R7 ;  /* 0x00000003061f723e */ /* 0x000fe40004807007 */
[----:B------:R-:W-:Y:S02]  /*7ca0*/  F2FP.SATFINITE.E4M3.F32.PACK_AB_MERGE_C R13, R14, R13, RZ ;  /* 0x0000000d0e0d723e */ /* 0x000fe400048070ff */
[----:B------:R-:W-:Y:S01]  /*7cb0*/  F2FP.SATFINITE.E4M3.F32.PACK_AB_MERGE_C R17, R18, R17, RZ ;  /* 0x000000111211723e */ /* 0x000fe200048070ff */
[----:B------:R1:W-:Y:S01]  /*7cc0*/  STS.128 [R100+UR49+0x5400], R28 ;  /* 0x0054001c64007988 */ /* 0x0003e20008000c31 */
[----:B------:R-:W-:Y:S02]  /*7cd0*/  F2FP.SATFINITE.E4M3.F32.PACK_AB_MERGE_C R14, R22, R21, RZ ;  /* 0x00000015160e723e */ /* 0x000fe400048070ff */
[----:B------:R-:W-:Y:S02]  /*7ce0*/  F2FP.SATFINITE.E4M3.F32.PACK_AB_MERGE_C R25, R26, R25, RZ ;  /* 0x000000191a19723e */ /* 0x000fe400048070ff */
[----:B------:R-:W-:Y:S02]  /*7cf0*/  F2FP.SATFINITE.E4M3.F32.PACK_AB_MERGE_C R12, R12, R11, R13 ;  /* 0x0000000b0c0c723e */ /* 0x000fe4000480700d */
[----:B------:R-:W-:Y:S02]  /*7d00*/  F2FP.SATFINITE.E4M3.F32.PACK_AB_MERGE_C R13, R16, R15, R17 ;  /* 0x0000000f100d723e */ /* 0x000fe40004807011 */
        /* <DEDUP_REMOVED lines=13> */
[----:B------:R-:W-:Y:S02]  /*7de0*/  UIADD3 UR8, UP0, UPT, UR52, 0x680, URZ ;  /* 0x0000068034087890 */ /* 0x000fe4000ff1e0ff */
[----:B------:R-:W-:Y:S02]  /*7df0*/  UIADD3 UR5, UPT, UPT, UR41, 0x40, URZ ;  /* 0x0000004029057890 */ /* 0x000fe4000fffe0ff */
[----:B------:R-:W-:Y:S02]  /*7e00*/  UIADD3 UR4, UPT, UPT, UR49, 0x5400, URZ ;  /* 0x0000540031047890 */ /* 0x000fe4000fffe0ff */
[----:B------:R-:W-:Y:S01]  /*7e10*/  UIADD3.X UR9, UPT, UPT, URZ, UR53, URZ, UP0, !UPT ;  /* 0x00000035ff097290 */ /* 0x000fe200087fe4ff */
[----:B------:R-:W-:Y:S01]  /*7e20*/  UMOV UR6, UR42 ;  /* 0x0000002a00067c82 */ /* 0x000fe20008000000 */
[----:B------:R-:W-:Y:S07]  /*7e30*/  UMOV UR7, UR36 ;  /* 0x0000002400077c82 */ /* 0x000fee0008000000 */
[----:B------:R2:W-:Y:S01]  /*7e40*/  UTMASTG.3D [UR4], [UR8] ;  /* 0x00000004080073b5 */ /* 0x0005e20008010000 */
[----:B------:R0:W-:Y:S01]  /*7e50*/  UTMACMDFLUSH ;  /* 0x00000000000079b7 */ /* 0x0001e20000000000 */
[----:B--2---:R-:W-:Y:S04]  /*7e60*/  DEPBAR.LE SB0, 0x1 ;  /* 0x000080400000791a */ /* 0x004fe80000000000 */
.L_x_124:
[----:B------:R-:W-:Y:S05]  /*7e70*/  BSYNC.RECONVERGENT B0 ;  /* 0x0000000000007941 */ /* 0x000fea0003800200 */
.L_x_123:
        /* <DEDUP_REMOVED lines=15> */
.L_x_128:
[----:B------:R-:W-:Y:S05]  /*7f70*/  BSYNC B0 ;  /* 0x0000000000007941 */ /* 0x000fea0003800000 */
.L_x_127:
[----:B------:R-:W-:Y:S01]  /*7f80*/  ISETP.NE.AND P0, PT, R116, RZ, PT ;  /* 0x000000ff7400720c */ /* 0x000fe20003f05270 */
[----:B------:R-:W-:Y:S11]  /*7f90*/  VIADD R105, R105, 0x1 ;  /* 0x0000000169697836 */ /* 0x000ff60000000000 */
[----:B------:R-:W-:Y:S01]  /*7fa0*/  @!UPT UIADD3 URZ, UPT, UPT, URZ, URZ, URZ ;  /* 0x000000fffffff290 */ /* 0x000fe2000fffe0ff */
[----:B------:R3:W4:Y:S04]  /*7fb0*/  @P0 LDS.128 R84, [R2+0x410] ;  /* 0x0004100002540984 */ /* 0x0007280000000c00 */
[----:B------:R1:W1:Y:S01]  /*7fc0*/  @P0 LDS.128 R80, [R3+UR49+0x400] ;  /* 0x0004003103500984 */ /* 0x0002620008000c00 */
        /* <DEDUP_REMOVED lines=14> */
.L_x_126:
[----:B------:R-:W-:Y:S05]  /*80b0*/  BSYNC B1 ;  /* 0x0000000000017941 */ /* 0x000fea0003800000 */
.L_x_125:
[----:B------:R-:W-:Y:S05]  /*80c0*/  VIADD R0, R48, 0x80 ;  /* 0x0000008030007836 */ /* 0x000fea0000000000 */
[----:B------:R-:W-:Y:S04]  /*80d0*/  SHF.R.U32.HI R0, RZ, 0x15, R0 ;  /* 0x00000015ff007819 */ /* 0x000fe80000011600 */
[----:B------:R-:W-:Y:S11]  /*80e0*/  LOP3.LUT P0, RZ, R0, 0x3, R101, 0x48, !PT ;  /* 0x0000000300ff7812 */ /* 0x000ff60007804865 */
[----:B------:R-:W-:Y:S02]  /*80f0*/  @!UPT UIADD3 URZ, UPT, UPT, URZ, URZ, URZ ;  /* 0x000000fffffff290 */ /* 0x000fe4000fffe0ff */
[----:B------:R-:W-:Y:S05]  /*8100*/  @!P0 BRA `(.L_x_130) ;  /* 0x0000000000408947 */ /* 0x000fea0003800000 */
[----:B------:R-:W2:Y:S01]  /*8110*/  LDCU.64 UR8, c[0x4][0x78] ;  /* 0x01000f00ff0877ac */ /* 0x000ea20008000a00 */
[----:B------:R-:W-:Y:S01]  /*8120*/  MOV R3, 0x0 ;  /* 0x0000000000037802 */ /* 0x000fe20000000f00 */
[----:B-1----:R-:W-:Y:S02]  /*8130*/  HFMA2 R12, -RZ, RZ, 0, 5.9604644775390625e-08 ;  /* 0x00000001ff0c7431 */ /* 0x002fe400000001ff */
[----:B------:R-:W-:Y:S02]  /*8140*/  IMAD.MOV.U32 R8, RZ, RZ, 0x192 ;  /* 0x00000192ff087424 */ /* 0x000fe400078e00ff */
[----:B------:R-:W-:Y:S01]  /*8150*/  IMAD.MOV.U32 R13, RZ, RZ, RZ ;  /* 0x000000ffff0d7224 */ /* 0x000fe200078e00ff */
[----:B------:R-:W1:Y:S01]  /*8160*/  LDCU.64 UR6, c[0x4][0x80] ;  /* 0x01001000ff0677ac */ /* 0x000e620008000a00 */
[----:B------:R-:W3:Y:S01]  /*8170*/  LDC.64 R2, c[0x4][R3] ;  /* 0x0100000003027b82 */ /* 0x000ee20000000a00 */
[----:B------:R-:W4:Y:S01]  /*8180*/  LDCU.64 UR4, c[0x4][0x18] ;  /* 0x01000300ff0477ac */ /* 0x000f220008000a00 */
[----:B--2---:R-:W-:Y:S01]  /*8190*/  MOV R5, UR9 ;  /* 0x0000000900057c02 */ /* 0x004fe20008000f00 */
[----:B------:R-:W-:Y:S01]  /*81a0*/  IMAD.U32 R4, RZ, RZ, UR8 ;  /* 0x00000008ff047e24 */ /* 0x000fe2000f8e00ff */
[----:B-1----:R-:W-:Y:S01]  /*81b0*/  MOV R7, UR7 ;  /* 0x0000000700077c02 */ /* 0x002fe20008000f00 */
[----:B------:R-:W-:Y:S01]  /*81c0*/  IMAD.U32 R6, RZ, RZ, UR6 ;  /* 0x00000006ff067e24 */ /* 0x000fe2000f8e00ff */
[----:B----4-:R-:W-:Y:S01]  /*81d0*/  MOV R11, UR5 ;  /* 0x00000005000b7c02 */ /* 0x010fe20008000f00 */
[----:B------:R-:W-:Y:S02]  /*81e0*/  IMAD.U32 R10, RZ, RZ, UR4 ;  /* 0x00000004ff0a7e24 */ /* 0x000fe4000f8e00ff */
[----:B------:R-:W-:Y:S07]  /*81f0*/  LEPC R20, `(.L_x_130) ;  /* 0x000000001014794e */ /* 0x000fee0000000000 */
[----:B---3--:R-:W-:Y:S05]  /*8200*/  CALL.ABS.NOINC R2 ;  /* 0x0000000002007343 */ /* 0x008fea0003c00000 */
.L_x_130:
        /* <DEDUP_REMOVED lines=148> */
[----:B------:R-:W-:Y:S02]  /*8b50*/  UIADD3 UR8, UP0, UPT, UR52, 0x680, URZ ;  /* 0x0000068034087890 */ /* 0x000fe4000ff1e0ff */
[----:B------:R-:W-:Y:S02]  /*8b60*/  UIADD3 UR5, UPT, UPT, UR41, 0x80, URZ ;  /* 0x0000008029057890 */ /* 0x000fe4000fffe0ff */
[----:B------:R-:W-:Y:S01]  /*8b70*/  MOV R109, UR10 ;  /* 0x0000000a006d7c02 */ /* 0x000fe20008000f00 */
[----:B------:R-:W-:Y:S01]  /*8b80*/  UIADD3.X UR9, UPT, UPT, URZ, UR53, URZ, UP0, !UPT ;  /* 0x00000035ff097290 */ /* 0x000fe200087fe4ff */
[----:B------:R-:W-:Y:S02]  /*8b90*/  UMOV UR6, UR42 ;  /* 0x0000002a00067c82 */ /* 0x000fe40008000000 */
[----:B------:R-:W-:Y:S01]  /*8ba0*/  R2UR UR4, R109 ;  /* 0x000000006d0472ca */ /* 0x000fe200000e0000 */
[----:B------:R-:W-:Y:S11]  /*8bb0*/  UMOV UR7, UR36 ;  /* 0x0000002400077c82 */ /* 0x000ff60008000000 */
[----:B------:R-:W-:Y:S01]  /*8bc0*/  @!UPT UIADD3 URZ, UPT, UPT, URZ, URZ, URZ ;  /* 0x000000fffffff290 */ /* 0x000fe2000fffe0ff */
[----:B------:R2:W-:Y:S01]  /*8bd0*/  UTMASTG.3D [UR4], [UR8] ;  /* 0x00000004080073b5 */ /* 0x0005e20008010000 */
[----:B------:R0:W-:Y:S01]  /*8be0*/  UTMACMDFLUSH ;  /* 0x00000000000079b7 */ /* 0x0001e20000000000 */
[----:B--2---:R-:W-:Y:S04]  /*8bf0*/  DEPBAR.LE SB0, 0x1 ;  /* 0x000080400000791a */ /* 0x004fe80000000000 */
.L_x_132:
[----:B------:R-:W-:Y:S05]  /*8c00*/  BSYNC.RECONVERGENT B0 ;  /* 0x0000000000007941 */ /* 0x000fea0003800200 */
.L_x_131:
        /* <DEDUP_REMOVED lines=15> */
.L_x_136:
[----:B------:R-:W-:Y:S05]  /*8d00*/  BSYNC B0 ;  /* 0x0000000000007941 */ /* 0x000fea0003800000 */
.L_x_135:
        /* <DEDUP_REMOVED lines=19> */
.L_x_134:
[----:B------:R-:W-:Y:S05]  /*8e40*/  BSYNC B1 ;  /* 0x0000000000017941 */ /* 0x000fea0003800000 */
.L_x_133:
        /* <DEDUP_REMOVED lines=21> */
.L_x_138:
[----:B------:R-:W-:Y:S01]  /*8fa0*/  ISETP.NE.AND P0, PT, R110, RZ, PT ;  /* 0x000000ff6e00720c */ /* 0x000fe20003f05270 */
[----:B------:R-:W-:Y:S05]  /*8fb0*/  WARPSYNC.ALL ;  /* 0x0000000000007948 */ /* 0x000fea0003800000 */
[----:B------:R-:W-:Y:S01]  /*8fc0*/  R2UR UR4, R48 ;  /* 0x00000000300472ca */ /* 0x000fe200000e0000 */
[----:B------:R-:W-:Y:S01]  /*8fd0*/  BSSY.RECONVERGENT B0, `(.L_x_139) ;  /* 0x000009c000007945 */ /* 0x000fe20003800200 */
[-C--:B------:R-:W-:Y:S02]  /*8fe0*/  F2FP.F16.E4M3.UNPACK_B R2, R80.reuse ;  /* 0x00000050ff02723e */ /* 0x080fe400020006ff */
[----:B------:R-:W-:Y:S02]  /*8ff0*/  F2FP.F16.E4M3.UNPACK_B R80, R80.H1 ;  /* 0x00000050ff50723e */ /* 0x000fe400030006ff */
[-C--:B------:R-:W-:Y:S01]  /*9000*/  F2FP.F16.E4M3.UNPACK_B R51, R81.reuse ;  /* 0x00000051ff33723e */ /* 0x080fe200020006ff */
[--C-:B------:R-:W-:Y:S01]  /*9010*/  HADD2.F32 R0, -RZ, R2.reuse.H0_H0 ;  /* 0x20000002ff007230 */ /* 0x100fe20000004100 */
[----:B------:R-:W-:Y:S01]  /*9020*/  F2FP.F16.E4M3.UNPACK_B R81, R81.H1 ;  /* 0x00000051ff51723e */ /* 0x000fe200030006ff */
[----:B------:R-:W-:Y:S01]  /*9030*/  HADD2.F32 R2, -RZ, R2.H1_H1 ;  /* 0x30000002ff027230 */ /* 0x000fe20000004100 */
[-C--:B------:R-:W-:Y:S01]  /*9040*/  F2FP.F16.E4M3.UNPACK_B R55, R82.reuse ;  /* 0x00000052ff37723e */ /* 0x080fe200020006ff */
[--C-:B------:R-:W-:Y:S01]  /*9050*/  HADD2.F32 R3, -RZ, R80.reuse.H0_H0 ;  /* 0x20000050ff037230 */ /* 0x100fe20000004100 */
[----:B------:R-:W-:Y:S01]  /*9060*/  F2FP.F16.E4M3.UNPACK_B R82, R82.H1 ;  /* 0x00000052ff52723e */ /* 0x000fe200030006ff */
[----:B-1----:R-:W-:Y:S01]  /*9070*/  LDTM.16dp32bit_t0_t15.x32 R4, tmem[UR4+0xc0] ;  /* 0x0000c004000479ee */ /* 0x002fe20008a80000 */
[----:B------:R-:W1:Y:S01]  /*9080*/  LDTM.16dp32bit_t16_t31.x32 R4, tmem[UR4+0xe0] ;  /* 0x0000e004000479ee */ /* 0x000e620008aa0000 */
[----:B------:R-:W-:Y:S01]  /*9090*/  NOP ;  /* 0x0000000000007918 */ /* 0x000fe20000000000 */
[--C-:B------:R-:W-:Y:S01]  /*90a0*/  HADD2.F32 R50, -RZ, R51.reuse.H0_H0 ;  /* 0x20000033ff327230 */ /* 0x100fe20000004100 */
[----:B------:R-:W-:Y:S01]  /*90b0*/  R2UR UR5, R113 ;  /* 0x00000000710572ca */ /* 0x000fe200000e0000 */
[----:B------:R-:W-:Y:S01]  /*90c0*/  HADD2.F32 R51, -RZ, R51.H1_H1 ;  /* 0x30000033ff337230 */ /* 0x000fe20000004100 */
[----:B------:R-:W-:Y:S01]  /*90d0*/  F2FP.F16.E4M3.UNPACK_B R59, R83 ;  /* 0x00000053ff3b723e */ /* 0x000fe200020006ff */
[--C-:B------:R-:W-:Y:S01]  /*90e0*/  HADD2.F32 R54, -RZ, R55.reuse.H0_H0 ;  /* 0x20000037ff367230 */ /* 0x100fe20000004100 */
[----:B------:R-:W-:Y:S01]  /*90f0*/  F2FP.F16.E4M3.UNPACK_B R63, R84 ;  /* 0x00000054ff3f723e */ /* 0x000fe200020006ff */
[----:B------:R-:W-:Y:S01]  /*9100*/  HADD2.F32 R55, -RZ, R55.H1_H1 ;  /* 0x30000037ff377230 */ /* 0x000fe20000004100 */
[----:B------:R-:W-:Y:S01]  /*9110*/  F2FP.F16.E4M3.UNPACK_B R67, R85 ;  /* 0x00000055ff43723e */ /* 0x000fe200020006ff */
[--C-:B------:R-:W-:Y:S01]  /*9120*/  HADD2.F32 R58, -RZ, R59.reuse.H0_H0 ;  /* 0x2000003bff3a7230 */ /* 0x100fe20000004100 */
[----:B------:R-:W-:Y:S01]  /*9130*/  F2FP.F16.E4M3.UNPACK_B R71, R86 ;  /* 0x00000056ff47723e */ /* 0x000fe200020006ff */
[----:B------:R-:W-:Y:S01]  /*9140*/  HADD2.F32 R59, -RZ, R59.H1_H1 ;  /* 0x3000003bff3b7230 */ /* 0x000fe20000004100 */
[----:B------:R-:W-:Y:S01]  /*9150*/  F2FP.F16.E4M3.UNPACK_B R74, R87 ;  /* 0x00000057ff4a723e */ /* 0x000fe200020006ff */
[--C-:B------:R-:W-:Y:S01]  /*9160*/  HADD2.F32 R62, -RZ, R63.reuse.H0_H0 ;  /* 0x2000003fff3e7230 */ /* 0x100fe20000004100 */
[----:B------:R-:W-:Y:S01]  /*9170*/  F2FP.F16.E4M3.UNPACK_B R83, R83.H1 ;  /* 0x00000053ff53723e */ /* 0x000fe200030006ff */
[----:B------:R-:W-:Y:S01]  /*9180*/  UIADD3 UR5, UPT, UPT, UR5, 0x1d0, URZ ;  /* 0x000001d005057890 */ /* 0x000fe2000fffe0ff */
[----:B------:R-:W-:Y:S01]  /*9190*/  HADD2.F32 R63, -RZ, R63.H1_H1 ;  /* 0x3000003fff3f7230 */ /* 0x000fe20000004100 */
[----:B------:R-:W-:Y:S01]  /*91a0*/  F2FP.F16.E4M3.UNPACK_B R84, R84.H1 ;  /* 0x00000054ff54723e */ /* 0x000fe200030006ff */
[--C-:B------:R-:W-:Y:S01]  /*91b0*/  HADD2.F32 R66, -RZ, R67.reuse.H0_H0 ;  /* 0x20000043ff427230 */ /* 0x100fe20000004100 */
[----:B------:R-:W-:Y:S01]  /*91c0*/  UPRMT UR5, UR37, 0x654, UR5 ;  /* 0x0000065425057896 */ /* 0x000fe20008000005 */
[----:B------:R-:W-:Y:S01]  /*91d0*/  HADD2.F32 R67, -RZ, R67.H1_H1 ;  /* 0x30000043ff437230 */ /* 0x000fe20000004100 */
[----:B------:R-:W-:Y:S01]  /*91e0*/  F2FP.F16.E4M3.UNPACK_B R85, R85.H1 ;  /* 0x00000055ff55723e */ /* 0x000fe200030006ff */
[--C-:B------:R-:W-:Y:S02]  /*91f0*/  HADD2.F32 R70, -RZ, R71.reuse.H0_H0 ;  /* 0x20000047ff467230 */ /* 0x100fe40000004100 */
[C---:B-1----:R-:W-:Y:S01]  /*9200*/  FMUL R4, R47.reuse, R4 ;  /* 0x000000042f047220 */ /* 0x042fe20000400000 */
[C---:B------:R-:W-:Y:S01]  /*9210*/  FMUL R5, R47.reuse, R5 ;  /* 0x000000052f057220 */ /* 0x040fe20000400000 */
[C---:B------:R-:W-:Y:S01]  /*9220*/  FMUL R8, R47.reuse, R8 ;  /* 0x000000082f087220 */ /* 0x040fe20000400000 */
[----:B------:R-:W-:Y:S01]  /*9230*/  FMUL R9, R47, R9 ;  /* 0x000000092f097220 */ /* 0x000fe20000400000 */
[C---:B------:R-:W-:Y:S01]  /*9240*/  FFMA R4, R49.reuse, R0, R4 ;  /* 0x0000000031047223 */ /* 0x040fe20000000004 */
[----:B------:R-:W-:Y:S01]  /*9250*/  SYNCS.ARRIVE.TRANS64.RED.A1T0 RZ, [UR5], RZ ;  /* 0x000000ffffff79a7 */ /* 0x000fe20008100405 */
        /* <DEDUP_REMOVED lines=8> */
[----:B------:R-:W-:Y:S02]  /*92e0*/  HADD2.F32 R71, -RZ, R71.H1_H1 ;  /* 0x30000047ff477230 */ /* 0x000fe40000004100 */
[C---:B------:R-:W-:Y:S01]  /*92f0*/  FMUL R25, R47.reuse, R30 ;  /* 0x0000001e2f197220 */ /* 0x040fe20000400000 */
[C---:B------:R-:W-:Y:S01]  /*9300*/  FMUL R30, R47.reuse, R35 ;  /* 0x000000232f1e7220 */ /* 0x040fe20000400000 */
[----:B------:R-:W-:Y:S02]  /*9310*/  HADD2.F32 R48, -RZ, R80.H1_H1 ;  /* 0x30000050ff307230 */ /* 0x000fe40000004100 */
[C---:B------:R-:W-:Y:S01]  /*9320*/  FMUL R6, R47.reuse, R6 ;  /* 0x000000062f067220 */ /* 0x040fe20000400000 */
[C---:B------:R-:W-:Y:S01]  /*9330*/  FMUL R7, R47.reuse, R7 ;  /* 0x000000072f077220 */ /* 0x040fe20000400000 */
[--C-:B------:R-:W-:Y:S02]  /*9340*/  HADD2.F32 R52, -RZ, R81.reuse.H0_H0 ;  /* 0x20000051ff347230 */ /* 0x100fe40000004100 */
[----:B------:R-:W-:Y:S01]  /*9350*/  FMUL R10, R47, R10 ;  /* 0x0000000a2f0a7220 */ /* 0x000fe20000400000 */
[C---:B------:R-:W-:Y:S01]  /*9360*/  FFMA R6, R49.reuse, R3, R6 ;  /* 0x0000000331067223 */ /* 0x040fe20000000006 */
[----:B------:R-:W-:Y:S02]  /*9370*/  HADD2.F32 R53, -RZ, R81.H1_H1 ;  /* 0x30000051ff357230 */ /* 0x000fe40000004100 */
[C---:B------:R-:W-:Y:S01]  /*9380*/  FFMA R7, R49.reuse, R48, R7 ;  /* 0x0000003031077223 */ /* 0x040fe20000000007 */
[C---:B------:R-:W-:Y:S01]  /*9390*/  FFMA R8, R49.reuse, R50, R8 ;  /* 0x0000003231087223 */ /* 0x040fe20000000008 */
[C---:B------:R-:W-:Y:S01]  /*93a0*/  FFMA R9, R49.reuse, R51, R9 ;  /* 0x0000003331097223 */ /* 0x040fe20000000009 */
[----:B------:R-:W-:Y:S01]  /*93b0*/  FFMA R10, R49, R52, R10 ;  /* 0x00000034310a7223 */ /* 0x000fe2000000000a */
[--C-:B------:R-:W-:Y:S01]  /*93c0*/  HADD2.F32 R48, -RZ, R74.reuse.H0_H0 ;  /* 0x2000004aff307230 */ /* 0x100fe20000004100 */
[----:B------:R-:W-:Y:S01]  /*93d0*/  F2FP.SATFINITE.E4M3.F32.PACK_AB_MERGE_C R77, R7, R6, RZ ;  /* 0x00000006074d723e */ /* 0x000fe200048070ff */
[C---:B------:R-:W-:Y:S01]  /*93e0*/  FMUL R7, R47.reuse, R24 ;  /* 0x000000182f077220 */ /* 0x040fe20000400000 */
[C---:B------:R-:W-:Y:S01]  /*93f0*/  FMUL R24, R47.reuse, R29 ;  /* 0x0000001d2f187220 */ /* 0x040fe20000400000 */
[C---:B------:R-:W-:Y:S01]  /*9400*/  FMUL R29, R47.reuse, R34 ;  /* 0x000000222f1d7220 */ /* 0x040fe20000400000 */
[----:B------:R-:W-:Y:S02]  /*9410*/  HADD2.F32 R74, -RZ, R74.H1_H1 ;  /* 0x3000004aff4a7230 */ /* 0x000fe40000004100 */
[C---:B------:R-:W-:Y:S01]  /*9420*/  FMUL R11, R47.reuse, R11 ;  /* 0x0000000b2f0b7220 */ /* 0x040fe20000400000 */
[--C-:B------:R-:W-:Y:S02]  /*9430*/  HADD2.F32 R56, -RZ, R82.reuse.H0_H0 ;  /* 0x20000052ff387230 */ /* 0x100fe40000004100 */
[----:B------:R-:W-:Y:S01]  /*9440*/  FMUL R14, R47, R14 ;  /* 0x0000000e2f0e7220 */ /* 0x000fe20000400000 */
[----:B------:R-:W-:Y:S02]  /*9450*/  HADD2.F32 R57, -RZ, R82.H1_H1 ;  /* 0x30000052ff397230 */ /* 0x000fe40000004100 */
[C---:B------:R-:W-:Y:S01]  /*9460*/  FFMA R11, R49.reuse, R53, R11 ;  /* 0x00000035310b7223 */ /* 0x040fe2000000000b */
[----:B------:R-:W-:Y:S01]  /*9470*/  F2FP.F16.E4M3.UNPACK_B R86, R86.H1 ;  /* 0x00000056ff56723e */ /* 0x000fe200030006ff */
[C---:B------:R-:W-:Y:S01]  /*9480*/  FFMA R12, R49.reuse, R54, R12 ;  /* 0x00000036310c7223 */ /* 0x040fe2000000000c */
[C---:B------:R-:W-:Y:S01]  /*9490*/  FFMA R13, R49.reuse, R55, R13 ;  /* 0x00000037310d7223 */ /* 0x040fe2000000000d */
[----:B------:R-:W-:Y:S01]  /*94a0*/  F2FP.F16.E4M3.UNPACK_B R87, R87.H1 ;  /* 0x00000057ff57723e */ /* 0x000fe200030006ff */
[----:B------:R-:W-:Y:S01]  /*94b0*/  FFMA R14, R49, R56, R14 ;  /* 0x00000038310e7223 */ /* 0x000fe2000000000e */
[----:B------:R-:W-:Y:S01]  /*94c0*/  F2FP.SATFINITE.E4M3.F32.PACK_AB_MERGE_C R10, R11, R10, RZ ;  /* 0x0000000a0b0a723e */ /* 0x000fe200048070ff */
[C---:B------:R-:W-:Y:S01]  /*94d0*/  FMUL R15, R47.reuse, R15 ;  /* 0x0000000f2f0f7220 */ /* 0x040fe20000400000 */
[--C-:B------:R-:W-:Y:S02]  /*94e0*/  HADD2.F32 R60, -RZ, R83.reuse.H0_H0 ;  /* 0x20000053ff3c7230 */ /* 0x100fe40000004100 */
[----:B------:R-:W-:Y:S01]  /*94f0*/  FMUL R18, R47, R18 ;  /* 0x000000122f127220 */ /* 0x000fe20000400000 */
[----:B------:R-:W-:Y:S02]  /*9500*/  HADD2.F32 R61, -RZ, R83.H1_H1 ;  /* 0x30000053ff3d7230 */ /* 0x000fe40000004100 */
[----:B------:R-:W-:Y:S01]  /*9510*/  FFMA R15, R49, R57, R15 ;  /* 0x00000039310f7223 */ /* 0x000fe2000000000f */
[----:B------:R-:W-:Y:S01]  /*9520*/  IADD3 R45, PT, PT, R45, 0x1, RZ ;  /* 0x000000012d2d7810 */ /* 0x000fe20007ffe0ff */
[C---:B------:R-:W-:Y:S01]  /*9530*/  FFMA R16, R49.reuse, R58, R16 ;  /* 0x0000003a31107223 */ /* 0x040fe20000000010 */
        /* <DEDUP_REMOVED lines=8> */
[C---:B------:R-:W-:Y:S01]  /*95c0*/  FFMA R0, R49.reuse, R62, R0 ;  /* 0x0000003e31007223 */ /* 0x040fe20000000000 */
[C---:B------:R-:W-:Y:S01]  /*95d0*/  FFMA R2, R49.reuse, R63, R2 ;  /* 0x0000003f31027223 */ /* 0x040fe20000000002 */
[--C-:B------:R-:W-:Y:S02]  /*95e0*/  HADD2.F32 R68, -RZ, R85.reuse.H0_H0 ;  /* 0x20000055ff447230 */ /* 0x100fe40000004100 */
[----:B------:R-:W-:Y:S01]  /*95f0*/  FFMA R3, R49, R64, R3 ;  /* 0x0000004031037223 */ /* 0x000fe20000000003 */
[----:B------:R-:W-:Y:S02]  /*9600*/  HADD2.F32 R69, -RZ, R85.H1_H1 ;  /* 0x30000055ff457230 */ /* 0x000fe40000004100 */
[C---:B------:R-:W-:Y:S01]  /*9610*/  FMUL R21, R47.reuse, R26 ;  /* 0x0000001a2f157220 */ /* 0x040fe20000400000 */
[----:B------:R-:W-:Y:S01]  /*9620*/  FMUL R22, R47, R27 ;  /* 0x0000001b2f167220 */ /* 0x000fe20000400000 */
[C---:B------:R-:W-:Y:S01]  /*9630*/  FFMA R6, R49.reuse, R65, R6 ;  /* 0x0000004131067223 */ /* 0x040fe20000000006 */
[----:B------:R-:W-:Y:S01]  /*9640*/  FFMA R7, R49, R66, R7 ;  /* 0x0000004231077223 */ /* 0x000fe20000000007 */
[----:B------:R-:W-:Y:S01]  /*9650*/  FMUL R23, R47, R28 ;  /* 0x0000001c2f177220 */ /* 0x000fe20000400000 */
[C---:B------:R-:W-:Y:S01]  /*9660*/  FFMA R20, R49.reuse, R67, R20 ;  /* 0x0000004331147223 */ /* 0x040fe20000000014 */
[--C-:B------:R-:W-:Y:S02]  /*9670*/  HADD2.F32 R72, -RZ, R86.reuse.H0_H0 ;  /* 0x20000056ff487230 */ /* 0x100fe40000004100 */
[C---:B------:R-:W-:Y:S01]  /*9680*/  FFMA R21, R49.reuse, R68, R21 ;  /* 0x0000004431157223 */ /* 0x040fe20000000015 */
[----:B------:R-:W-:Y:S02]  /*9690*/  HADD2.F32 R73, -RZ, R86.H1_H1 ;  /* 0x30000056ff497230 */ /* 0x000fe40000004100 */
[----:B------:R-:W-:Y:S01]  /*96a0*/  FFMA R22, R49, R69, R22 ;  /* 0x0000004531167223 */ /* 0x000fe20000000016 */
[C---:B------:R-:W-:Y:S01]  /*96b0*/  FMUL R26, R47.reuse, R31 ;  /* 0x0000001f2f1a7220 */ /* 0x040fe20000400000 */
[----:B------:R-:W-:Y:S01]  /*96c0*/  FMUL R27, R47, R32 ;  /* 0x000000202f1b7220 */ /* 0x000fe20000400000 */
[----:B------:R-:W-:Y:S01]  /*96d0*/  FFMA R23, R49, R70, R23 ;  /* 0x0000004631177223 */ /* 0x000fe20000000017 */
[----:B------:R-:W-:Y:S01]  /*96e0*/  FMUL R28, R47, R33 ;  /* 0x000000212f1c7220 */ /* 0x000fe20000400000 */
[C---:B------:R-:W-:Y:S01]  /*96f0*/  FFMA R24, R49.reuse, R71, R24 ;  /* 0x0000004731187223 */ /* 0x040fe20000000018 */
[--C-:B------:R-:W-:Y:S02]  /*9700*/  HADD2.F32 R75, -RZ, R87.reuse.H0_H0 ;  /* 0x20000057ff4b7230 */ /* 0x100fe40000004100 */
[C---:B------:R-:W-:Y:S01]  /*9710*/  FFMA R25, R49.reuse, R72, R25 ;  /* 0x0000004831197223 */ /* 0x040fe20000000019 */
[----:B------:R-:W-:Y:S02]  /*9720*/  HADD2.F32 R76, -RZ, R87.H1_H1 ;  /* 0x30000057ff4c7230 */ /* 0x000fe40000004100 */
[----:B------:R-:W-:Y:S01]  /*9730*/  FFMA R26, R49, R73, R26 ;  /* 0x00000049311a7223 */ /* 0x000fe2000000001a */
[----:B------:R-:W-:Y:S01]  /*9740*/  F2FP.SATFINITE.E4M3.F32.PACK_AB_MERGE_C R14, R15, R14, RZ ;  /* 0x0000000e0f0e723e */ /* 0x000fe200048070ff */
[----:B------:R-:W-:Y:S01]  /*9750*/  FFMA R27, R49, R48, R27 ;  /* 0x00000030311b7223 */ /* 0x000fe2000000001b */
[----:B------:R-:W-:Y:S01]  /*9760*/  F2FP.SATFINITE.E4M3.F32.PACK_AB_MERGE_C R18, R19, R18, RZ ;  /* 0x000000121312723e */ /* 0x000fe200048070ff */
[C---:B------:R-:W-:Y:S01]  /*9770*/  FFMA R28, R49.reuse, R74, R28 ;  /* 0x0000004a311c7223 */ /* 0x040fe2000000001c */
[C---:B------:R-:W-:Y:S01]  /*9780*/  FFMA R29, R49.reuse, R75, R29 ;  /* 0x0000004b311d7223 */ /* 0x040fe2000000001d */
[----:B------:R-:W-:Y:S01]  /*9790*/  FFMA R30, R49, R76, R30 ;  /* 0x0000004c311e7223 */ /* 0x000fe2000000001e */
[----:B------:R-:W-:Y:S02]  /*97a0*/  F2FP.SATFINITE.E4M3.F32.PACK_AB_MERGE_C R32, R5, R4, R77 ;  /* 0x000000040520723e */ /* 0x000fe4000480704d */
[----:B------:R-:W-:Y:S02]  /*97b0*/  F2FP.SATFINITE.E4M3.F32.PACK_AB_MERGE_C R33, R9, R8, R10 ;  /* 0x000000080921723e */ /* 0x000fe4000480700a */
        /* <DEDUP_REMOVED lines=10> */
[----:B------:R-:W-:Y:S05]  /*9860*/  F2FP.SATFINITE.E4M3.F32.PACK_AB_MERGE_C R7, R28, R27, R29 ;  /* 0x0000001b1c07723e */ /* 0x000fea000480701d */
        /* <DEDUP_REMOVED lines=18> */
.L_x_140:
[----:B------:R-:W-:Y:S05]  /*9990*/  BSYNC.RECONVERGENT B0 ;  /* 0x0000000000007941 */ /* 0x000fea0003800200 */
.L_x_139:
[----:B------:R-:W-:Y:S01]  /*99a0*/  BAR.SYNC.DEFER_BLOCKING 0x1, 0x80 ;  /* 0x0042000000007b1d */ /* 0x000fe20000010000 */
[----:B------:R-:W-:Y:S01]  /*99b0*/  ISETP.NE.AND P2, PT, R111, RZ, PT ;  /* 0x000000ff6f00720c */ /* 0x000fe20003f45270 */
[----:B------:R-:W-:Y:S01]  /*99c0*/  IMAD.IADD R14, R43, 0x1, R94 ;  /* 0x000000012b0e7824 */ /* 0x000fe200078e025e */
[----:B------:R-:W-:Y:S01]  /*99d0*/  ISETP.NE.AND P0, PT, R112, 0x2, PT ;  /* 0x000000027000780c */ /* 0x000fe20003f05270 */
[----:B------:R-:W-:Y:S01]  /*99e0*/  IMAD.IADD R15, R44, 0x1, R95 ;  /* 0x000000012c0f7824 */ /* 0x000fe200078e025f */
[----:B------:R-:W-:Y:S02]  /*99f0*/  ISETP.NE.AND P1, PT, R45, 0x4, PT ;  /* 0x000000042d00780c */ /* 0x000fe40003f25270 */
[----:B------:R-:W-:Y:S02]  /*9a00*/  SEL R2, RZ, 0x1, P0 ;  /* 0x00000001ff027807 */ /* 0x000fe40000000000 */
[----:B------:R-:W-:Y:S02]  /*9a10*/  SEL R0, RZ, 0x1, P1 ;  /* 0x00000001ff007807 */ /* 0x000fe40000800000 */
[----:B------:R-:W-:Y:S02]  /*9a20*/  LOP3.LUT R106, R106, R2, RZ, 0x3c, !PT ;  /* 0x000000026a6a7212 */ /* 0x000fe400078e3cff */
[----:B------:R-:W-:Y:S02]  /*9a30*/  LOP3.LUT R107, R107, R0, RZ, 0x3c, !PT ;  /* 0x000000006b6b7212 */ /* 0x000fe400078e3cff */
[----:B------:R-:W-:Y:S02]  /*9a40*/  @P2 R2UR UR36, R103 ;  /* 0x00000000672422ca */ /* 0x000fe400000e0000 */
[----:B------:R-:W-:Y:S02]  /*9a50*/  SEL R112, R112, RZ, P0 ;  /* 0x000000ff70707207 */ /* 0x000fe40000000000 */
[----:B------:R-:W-:Y:S01]  /*9a60*/  SEL R45, R45, RZ, P1 ;  /* 0x000000ff2d2d7207 */ /* 0x000fe20000800000 */
[----:B------:R-:W-:Y:S10]  /*9a70*/  @P2 BRA `(.L_x_141) ;  /* 0xffffffbc00382947 */ /* 0x000ff4000383ffff */
[----:B------:R-:W-:Y:S05]  /*9a80*/  EXIT ;  /* 0x000000000000794d */ /* 0x000fea0003800000 */
.L_x_20:
[----:B--2---:R2:W1:Y:S02]  /*9a90*/  SYNCS.PHASECHK.TRANS64.TRYWAIT P0, [R2+URZ+0x200], R3 ;  /* 0x00020003020075a7 */ /* 0x00446400080011ff */
[----:B-1----:R-:W-:Y:S05]  /*9aa0*/  @!P0 NANOSLEEP.SYNCS 0x989680 ;  /* 0x009896800000895d */ /* 0x002fea0003900000 */
[----:B------:R-:W1:Y:S02]  /*9ab0*/  @!P0 SYNCS.PHASECHK.TRANS64 P0, [R2+URZ+0x200], R3 ;  /* 0x00020003020085a7 */ /* 0x000e6400080010ff */
[----:B-1----:R-:W-:Y:S05]  /*9ac0*/  @!P0 BRA `(.L_x_20) ;  /* 0xfffffffc00f08947 */ /* 0x002fea000383ffff */
[----:B------:R-:W-:Y:S05]  /*9ad0*/  BRA `(.L_x_142) ;  /* 0xffffff7c004c7947 */ /* 0x000fea000383ffff */
.L_x_23:
[----:B-1----:R-:W-:-:S07]  /*9ae0*/  MOV R2, UR33 ;  /* 0x0000002100027c02 */ /* 0x002fce0008000f00 */
.L_x_143:
[----:B-1----:R1:W2:Y:S02]  /*9af0*/  SYNCS.PHASECHK.TRANS64.TRYWAIT P0, [R2+URZ+0xa0], R4 ;  /* 0x0000a004020075a7 */ /* 0x0022a400080011ff */
[----:B--2---:R-:W-:Y:S05]  /*9b00*/  @!P0 NANOSLEEP.SYNCS 0x989680 ;  /* 0x009896800000895d */ /* 0x004fea0003900000 */
[----:B------:R-:W2:Y:S02]  /*9b10*/  @!P0 SYNCS.PHASECHK.TRANS64 P0, [R2+URZ+0xa0], R4 ;  /* 0x0000a004020085a7 */ /* 0x000ea400080010ff */
[----:B--2---:R-:W-:Y:S05]  /*9b20*/  @!P0 BRA `(.L_x_143) ;  /* 0xfffffffc00f08947 */ /* 0x004fea000383ffff */
[----:B------:R-:W-:Y:S05]  /*9b30*/  BRA `(.L_x_22) ;  /* 0xffffff7c00a07947 */ /* 0x000fea000383ffff */
.L_x_29:
[----:B-1----:R-:W-:-:S07]  /*9b40*/  MOV R2, UR25 ;  /* 0x0000001900027c02 */ /* 0x002fce0008000f00 */
.L_x_144:
[----:B-1----:R1:W2:Y:S02]  /*9b50*/  SYNCS.PHASECHK.TRANS64.TRYWAIT P0, [R2+URZ+0xa0], R4 ;  /* 0x0000a004020075a7 */ /* 0x0022a400080011ff */
[----:B--2---:R-:W-:Y:S05]  /*9b60*/  @!P0 NANOSLEEP.SYNCS 0x989680 ;  /* 0x009896800000895d */ /* 0x004fea0003900000 */
[----:B------:R-:W2:Y:S02]  /*9b70*/  @!P0 SYNCS.PHASECHK.TRANS64 P0, [R2+URZ+0xa0], R4 ;  /* 0x0000a004020085a7 */ /* 0x000ea400080010ff */
[----:B--2---:R-:W-:Y:S05]  /*9b80*/  @!P0 BRA `(.L_x_144) ;  /* 0xfffffffc00f08947 */ /* 0x004fea000383ffff */
[----:B------:R-:W-:Y:S05]  /*9b90*/  BRA `(.L_x_28) ;  /* 0xffffff8000607947 */ /* 0x000fea000383ffff */
.L_x_33:
[----:B-1----:R1:W2:Y:S02]  /*9ba0*/  SYNCS.PHASECHK.TRANS64.TRYWAIT P0, [R2+URZ+0x190], R3 ;  /* 0x00019003020075a7 */ /* 0x0022a400080011ff */
[----:B--2---:R-:W-:Y:S05]  /*9bb0*/  @!P0 NANOSLEEP.SYNCS 0x989680 ;  /* 0x009896800000895d */ /* 0x004fea0003900000 */
[----:B------:R-:W2:Y:S02]  /*9bc0*/  @!P0 SYNCS.PHASECHK.TRANS64 P0, [R2+URZ+0x190], R3 ;  /* 0x00019003020085a7 */ /* 0x000ea400080010ff */
[----:B--2---:R-:W-:Y:S05]  /*9bd0*/  @!P0 BRA `(.L_x_33) ;  /* 0xfffffffc00f08947 */ /* 0x004fea000383ffff */
[----:B------:R-:W-:Y:S05]  /*9be0*/  BRA `(.L_x_145) ;  /* 0xffffff8400047947 */ /* 0x000fea000383ffff */
.L_x_37:
[----:B----4-:R-:W-:-:S07]  /*9bf0*/  MOV R0, UR5 ;  /* 0x0000000500007c02 */ /* 0x010fce0008000f00 */
.L_x_146:
[----:B-1----:R1:W2:Y:S02]  /*9c00*/  SYNCS.PHASECHK.TRANS64.TRYWAIT P0, [R0+URZ], R2 ;  /* 0x00000002000075a7 */ /* 0x0022a400080011ff */
[----:B--2---:R-:W-:Y:S05]  /*9c10*/  @!P0 NANOSLEEP.SYNCS 0x989680 ;  /* 0x009896800000895d */ /* 0x004fea0003900000 */
[----:B------:R-:W2:Y:S02]  /*9c20*/  @!P0 SYNCS.PHASECHK.TRANS64 P0, [R0+URZ], R2 ;  /* 0x00000002000085a7 */ /* 0x000ea400080010ff */
[----:B--2---:R-:W-:Y:S05]  /*9c30*/  @!P0 BRA `(.L_x_146) ;  /* 0xfffffffc00f08947 */ /* 0x004fea000383ffff */
[----:B------:R-:W-:Y:S05]  /*9c40*/  BRA `(.L_x_147) ;  /* 0xffffff8800747947 */ /* 0x000fea000383ffff */
.L_x_38:
[----:B----4-:R-:W-:-:S07]  /*9c50*/  MOV R0, UR5 ;  /* 0x0000000500007c02 */ /* 0x010fce0008000f00 */
.L_x_148:
[----:B-1----:R1:W2:Y:S02]  /*9c60*/  SYNCS.PHASECHK.TRANS64.TRYWAIT P0, [R0+URZ], R3 ;  /* 0x00000003000075a7 */ /* 0x0022a400080011ff */
[----:B--2---:R-:W-:Y:S05]  /*9c70*/  @!P0 NANOSLEEP.SYNCS 0x989680 ;  /* 0x009896800000895d */ /* 0x004fea0003900000 */
[----:B------:R-:W2:Y:S02]  /*9c80*/  @!P0 SYNCS.PHASECHK.TRANS64 P0, [R0+URZ], R3 ;  /* 0x00000003000085a7 */ /* 0x000ea400080010ff */
[----:B--2---:R-:W-:Y:S05]  /*9c90*/  @!P0 BRA `(.L_x_148) ;  /* 0xfffffffc00f08947 */ /* 0x004fea000383ffff */
[----:B------:R-:W-:Y:S05]  /*9ca0*/  BRA `(.L_x_149) ;  /* 0xffffff8800807947 */ /* 0x000fea000383ffff */
.L_x_39:
[----:B----4-:R-:W-:-:S07]  /*9cb0*/  MOV R0, UR5 ;  /* 0x0000000500007c02 */ /* 0x010fce0008000f00 */
.L_x_150:
[----:B-1----:R1:W2:Y:S02]  /*9cc0*/  SYNCS.PHASECHK.TRANS64.TRYWAIT P0, [R0+URZ], R3 ;  /* 0x00000003000075a7 */ /* 0x0022a400080011ff */
[----:B--2---:R-:W-:Y:S05]  /*9cd0*/  @!P0 NANOSLEEP.SYNCS 0x989680 ;  /* 0x009896800000895d */ /* 0x004fea0003900000 */
[----:B------:R-:W2:Y:S02]  /*9ce0*/  @!P0 SYNCS.PHASECHK.TRANS64 P0, [R0+URZ], R3 ;  /* 0x00000003000085a7 */ /* 0x000ea400080010ff */
[----:B--2---:R-:W-:Y:S05]  /*9cf0*/  @!P0 BRA `(.L_x_150) ;  /* 0xfffffffc00f08947 */ /* 0x004fea000383ffff */
[----:B------:R-:W-:Y:S05]  /*9d00*/  BRA `(.L_x_151) ;  /* 0xffffff88008c7947 */ /* 0x000fea000383ffff */
.L_x_40:
[----:B----4-:R-:W-:-:S07]  /*9d10*/  MOV R0, UR5 ;  /* 0x0000000500007c02 */ /* 0x010fce0008000f00 */
.L_x_152:
[----:B-1----:R1:W2:Y:S02]  /*9d20*/  SYNCS.PHASECHK.TRANS64.TRYWAIT P0, [R0+URZ], R3 ;  /* 0x00000003000075a7 */ /* 0x0022a400080011ff */
[----:B--2---:R-:W-:Y:S05]  /*9d30*/  @!P0 NANOSLEEP.SYNCS 0x989680 ;  /* 0x009896800000895d */ /* 0x004fea0003900000 */
[----:B------:R-:W2:Y:S02]  /*9d40*/  @!P0 SYNCS.PHASECHK.TRANS64 P0, [R0+URZ], R3 ;  /* 0x00000003000085a7 */ /* 0x000ea400080010ff */
[----:B--2---:R-:W-:Y:S05]  /*9d50*/  @!P0 BRA `(.L_x_152) ;  /* 0xfffffffc00f08947 */ /* 0x004fea000383ffff */
[----:B------:R-:W-:Y:S05]  /*9d60*/  BRA `(.L_x_153) ;  /* 0xffffff8800987947 */ /* 0x000fea000383ffff */
.L_x_41:
[----:B----4-:R-:W-:-:S07]  /*9d70*/  MOV R0, UR5 ;  /* 0x0000000500007c02 */ /* 0x010fce0008000f00 */
.L_x_154:
[----:B-1----:R1:W2:Y:S02]  /*9d80*/  SYNCS.PHASECHK.TRANS64.TRYWAIT P0, [R0+URZ], R3 ;  /* 0x00000003000075a7 */ /* 0x0022a400080011ff */
[----:B--2---:R-:W-:Y:S05]  /*9d90*/  @!P0 NANOSLEEP.SYNCS 0x989680 ;  /* 0x009896800000895d */ /* 0x004fea0003900000 */
[----:B------:R-:W2:Y:S02]  /*9da0*/  @!P0 SYNCS.PHASECHK.TRANS64 P0, [R0+URZ], R3 ;  /* 0x00000003000085a7 */ /* 0x000ea400080010ff */
[----:B--2---:R-:W-:Y:S05]  /*9db0*/  @!P0 BRA `(.L_x_154) ;  /* 0xfffffffc00f08947 */ /* 0x004fea000383ffff */
[----:B------:R-:W-:Y:S05]  /*9dc0*/  BRA `(.L_x_155) ;  /* 0xffffff8800a47947 */ /* 0x000fea000383ffff */
.L_x_42:
[----:B----4-:R-:W-:-:S07]  /*9dd0*/  MOV R0, UR5 ;  /* 0x0000000500007c02 */ /* 0x010fce0008000f00 */
.L_x_156:
[----:B-1----:R1:W2:Y:S02]  /*9de0*/  SYNCS.PHASECHK.TRANS64.TRYWAIT P0, [R0+URZ], R3 ;  /* 0x00000003000075a7 */ /* 0x0022a400080011ff */
[----:B--2---:R-:W-:Y:S05]  /*9df0*/  @!P0 NANOSLEEP.SYNCS 0x989680 ;  /* 0x009896800000895d */ /* 0x004fea0003900000 */
[----:B------:R-:W2:Y:S02]  /*9e00*/  @!P0 SYNCS.PHASECHK.TRANS64 P0, [R0+URZ], R3 ;  /* 0x00000003000085a7 */ /* 0x000ea400080010ff */
[----:B--2---:R-:W-:Y:S05]  /*9e10*/  @!P0 BRA `(.L_x_156) ;  /* 0xfffffffc00f08947 */ /* 0x004fea000383ffff */
[----:B------:R-:W-:Y:S05]  /*9e20*/  BRA `(.L_x_157) ;  /* 0xffffff8800b07947 */ /* 0x000fea000383ffff */
.L_x_43:
[----:B----4-:R-:W-:-:S07]  /*9e30*/  MOV R0, UR5 ;  /* 0x0000000500007c02 */ /* 0x010fce0008000f00 */
.L_x_158:
[----:B-1----:R1:W2:Y:S02]  /*9e40*/  SYNCS.PHASECHK.TRANS64.TRYWAIT P0, [R0+URZ], R3 ;  /* 0x00000003000075a7 */ /* 0x0022a400080011ff */
[----:B--2---:R-:W-:Y:S05]  /*9e50*/  @!P0 NANOSLEEP.SYNCS 0x989680 ;  /* 0x009896800000895d */ /* 0x004fea0003900000 */
[----:B------:R-:W2:Y:S02]  /*9e60*/  @!P0 SYNCS.PHASECHK.TRANS64 P0, [R0+URZ], R3 ;  /* 0x00000003000085a7 */ /* 0x000ea400080010ff */
[----:B--2---:R-:W-:Y:S05]  /*9e70*/  @!P0 BRA `(.L_x_158) ;  /* 0xfffffffc00f08947 */ /* 0x004fea000383ffff */
[----:B------:R-:W-:Y:S05]  /*9e80*/  BRA `(.L_x_159) ;  /* 0xffffff8800bc7947 */ /* 0x000fea000383ffff */
.L_x_44:
[----:B----4-:R-:W-:-:S07]  /*9e90*/  MOV R0, UR5 ;  /* 0x0000000500007c02 */ /* 0x010fce0008000f00 */
.L_x_160:
[----:B-1----:R1:W2:Y:S02]  /*9ea0*/  SYNCS.PHASECHK.TRANS64.TRYWAIT P0, [R0+URZ], R3 ;  /* 0x00000003000075a7 */ /* 0x0022a400080011ff */
[----:B--2---:R-:W-:Y:S05]  /*9eb0*/  @!P0 NANOSLEEP.SYNCS 0x989680 ;  /* 0x009896800000895d */ /* 0x004fea0003900000 */
[----:B------:R-:W2:Y:S02]  /*9ec0*/  @!P0 SYNCS.PHASECHK.TRANS64 P0, [R0+URZ], R3 ;  /* 0x00000003000085a7 */ /* 0x000ea400080010ff */
[----:B--2---:R-:W-:Y:S05]  /*9ed0*/  @!P0 BRA `(.L_x_160) ;  /* 0xfffffffc00f08947 */ /* 0x004fea000383ffff */
[----:B------:R-:W-:Y:S05]  /*9ee0*/  BRA `(.L_x_161) ;  /* 0xffffff8800c87947 */ /* 0x000fea000383ffff */
.L_x_45:
[----:B----4-:R-:W-:-:S07]  /*9ef0*/  MOV R0, UR5 ;  /* 0x0000000500007c02 */ /* 0x010fce0008000f00 */
.L_x_162:
[----:B-1----:R1:W2:Y:S02]  /*9f00*/  SYNCS.PHASECHK.TRANS64.TRYWAIT P0, [R0+URZ], R3 ;  /* 0x00000003000075a7 */ /* 0x0022a400080011ff */
[----:B--2---:R-:W-:Y:S05]  /*9f10*/  @!P0 NANOSLEEP.SYNCS 0x989680 ;  /* 0x009896800000895d */ /* 0x004fea0003900000 */
[----:B------:R-:W2:Y:S02]  /*9f20*/  @!P0 SYNCS.PHASECHK.TRANS64 P0, [R0+URZ], R3 ;  /* 0x00000003000085a7 */ /* 0x000ea400080010ff */
[----:B--2---:R-:W-:Y:S05]  /*9f30*/  @!P0 BRA `(.L_x_162) ;  /* 0xfffffffc00f08947 */ /* 0x004fea000383ffff */
[----:B------:R-:W-:Y:S05]  /*9f40*/  BRA `(.L_x_163) ;  /* 0xffffff8800d47947 */ /* 0x000fea000383ffff */
.L_x_46:
[----:B----4-:R-:W-:-:S07]  /*9f50*/  MOV R0, UR5 ;  /* 0x0000000500007c02 */ /* 0x010fce0008000f00 */
.L_x_164:
[----:B-1----:R1:W2:Y:S02]  /*9f60*/  SYNCS.PHASECHK.TRANS64.TRYWAIT P0, [R0+URZ], R3 ;  /* 0x00000003000075a7 */ /* 0x0022a400080011ff */
[----:B--2---:R-:W-:Y:S05]  /*9f70*/  @!P0 NANOSLEEP.SYNCS 0x989680 ;  /* 0x009896800000895d */ /* 0x004fea0003900000 */
[----:B------:R-:W2:Y:S02]  /*9f80*/  @!P0 SYNCS.PHASECHK.TRANS64 P0, [R0+URZ], R3 ;  /* 0x00000003000085a7 */ /* 0x000ea400080010ff */
[----:B--2---:R-:W-:Y:S05]  /*9f90*/  @!P0 BRA `(.L_x_164) ;  /* 0xfffffffc00f08947 */ /* 0x004fea000383ffff */
[----:B------:R-:W-:Y:S05]  /*9fa0*/  BRA `(.L_x_165) ;  /* 0xffffff8800e07947 */ /* 0x000fea000383ffff */
.L_x_47:
[----:B----4-:R-:W-:-:S07]  /*9fb0*/  MOV R0, UR5 ;  /* 0x0000000500007c02 */ /* 0x010fce0008000f00 */
.L_x_166:
[----:B-1----:R1:W2:Y:S02]  /*9fc0*/  SYNCS.PHASECHK.TRANS64.TRYWAIT P0, [R0+URZ], R3 ;  /* 0x00000003000075a7 */ /* 0x0022a400080011ff */
[----:B--2---:R-:W-:Y:S05]  /*9fd0*/  @!P0 NANOSLEEP.SYNCS 0x989680 ;  /* 0x009896800000895d */ /* 0x004fea0003900000 */
[----:B------:R-:W2:Y:S02]  /*9fe0*/  @!P0 SYNCS.PHASECHK.TRANS64 P0, [R0+URZ], R3 ;  /* 0x00000003000085a7 */ /* 0x000ea400080010ff */
[----:B--2---:R-:W-:Y:S05]  /*9ff0*/  @!P0 BRA `(.L_x_166) ;  /* 0xfffffffc00f08947 */ /* 0x004fea000383ffff */
[----:B------:R-:W-:Y:S05]  /*a000*/  BRA `(.L_x_167) ;  /* 0xffffff8800ec7947 */ /* 0x000fea000383ffff */
.L_x_48:
[----:B----4-:R-:W-:-:S07]  /*a010*/  MOV R0, UR5 ;  /* 0x0000000500007c02 */ /* 0x010fce0008000f00 */
.L_x_168:
[----:B-1----:R1:W2:Y:S02]  /*a020*/  SYNCS.PHASECHK.TRANS64.TRYWAIT P0, [R0+URZ], R3 ;  /* 0x00000003000075a7 */ /* 0x0022a400080011ff */
[----:B--2---:R-:W-:Y:S05]  /*a030*/  @!P0 NANOSLEEP.SYNCS 0x989680 ;  /* 0x009896800000895d */ /* 0x004fea0003900000 */
[----:B------:R-:W2:Y:S02]  /*a040*/  @!P0 SYNCS.PHASECHK.TRANS64 P0, [R0+URZ], R3 ;  /* 0x00000003000085a7 */ /* 0x000ea400080010ff */
[----:B--2---:R-:W-:Y:S05]  /*a050*/  @!P0 BRA `(.L_x_168) ;  /* 0xfffffffc00f08947 */ /* 0x004fea000383ffff */
[----:B------:R-:W-:Y:S05]  /*a060*/  BRA `(.L_x_169) ;  /* 0xffffff8800f87947 */ /* 0x000fea000383ffff */
.L_x_49:
[----:B----4-:R-:W-:-:S07]  /*a070*/  MOV R0, UR5 ;  /* 0x0000000500007c02 */ /* 0x010fce0008000f00 */
.L_x_170:
[----:B-1----:R1:W2:Y:S02]  /*a080*/  SYNCS.PHASECHK.TRANS64.TRYWAIT P0, [R0+URZ], R3 ;  /* 0x00000003000075a7 */ /* 0x0022a400080011ff */
[----:B--2---:R-:W-:Y:S05]  /*a090*/  @!P0 NANOSLEEP.SYNCS 0x989680 ;  /* 0x009896800000895d */ /* 0x004fea0003900000 */
[----:B------:R-:W2:Y:S02]  /*a0a0*/  @!P0 SYNCS.PHASECHK.TRANS64 P0, [R0+URZ], R3 ;  /* 0x00000003000085a7 */ /* 0x000ea400080010ff */
[----:B--2---:R-:W-:Y:S05]  /*a0b0*/  @!P0 BRA `(.L_x_170) ;  /* 0xfffffffc00f08947 */ /* 0x004fea000383ffff */
[----:B------:R-:W-:Y:S05]  /*a0c0*/  BRA `(.L_x_171) ;  /* 0xffffff8c00047947 */ /* 0x000fea000383ffff */
.L_x_50:
[----:B----4-:R-:W-:-:S07]  /*a0d0*/  MOV R0, UR5 ;  /* 0x0000000500007c02 */ /* 0x010fce0008000f00 */
.L_x_172:
[----:B-1----:R1:W2:Y:S02]  /*a0e0*/  SYNCS.PHASECHK.TRANS64.TRYWAIT P0, [R0+URZ], R3 ;  /* 0x00000003000075a7 */ /* 0x0022a400080011ff */
[----:B--2---:R-:W-:Y:S05]  /*a0f0*/  @!P0 NANOSLEEP.SYNCS 0x989680 ;  /* 0x009896800000895d */ /* 0x004fea0003900000 */
[----:B------:R-:W2:Y:S02]  /*a100*/  @!P0 SYNCS.PHASECHK.TRANS64 P0, [R0+URZ], R3 ;  /* 0x00000003000085a7 */ /* 0x000ea400080010ff */
[----:B--2---:R-:W-:Y:S05]  /*a110*/  @!P0 BRA `(.L_x_172) ;  /* 0xfffffffc00f08947 */ /* 0x004fea000383ffff */
[----:B------:R-:W-:Y:S05]  /*a120*/  BRA `(.L_x_173) ;  /* 0xffffff8c00107947 */ /* 0x000fea000383ffff */
.L_x_51:
[----:B----4-:R-:W-:-:S07]  /*a130*/  MOV R0, UR5 ;  /* 0x0000000500007c02 */ /* 0x010fce0008000f00 */
.L_x_174:
[----:B-1----:R1:W2:Y:S02]  /*a140*/  SYNCS.PHASECHK.TRANS64.TRYWAIT P0, [R0+URZ], R3 ;  /* 0x00000003000075a7 */ /* 0x0022a400080011ff */
[----:B--2---:R-:W-:Y:S05]  /*a150*/  @!P0 NANOSLEEP.SYNCS 0x989680 ;  /* 0x009896800000895d */ /* 0x004fea0003900000 */
[----:B------:R-:W2:Y:S02]  /*a160*/  @!P0 SYNCS.PHASECHK.TRANS64 P0, [R0+URZ], R3 ;  /* 0x00000003000085a7 */ /* 0x000ea400080010ff */
[----:B--2---:R-:W-:Y:S05]  /*a170*/  @!P0 BRA `(.L_x_174) ;  /* 0xfffffffc00f08947 */ /* 0x004fea000383ffff */
[----:B------:R-:W-:Y:S05]  /*a180*/  BRA `(.L_x_175) ;  /* 0xffffff8c001c7947 */ /* 0x000fea000383ffff */
.L_x_52:
[----:B----4-:R-:W-:-:S07]  /*a190*/  MOV R0, UR5 ;  /* 0x0000000500007c02 */ /* 0x010fce0008000f00 */
.L_x_176:
[----:B-1----:R1:W2:Y:S02]  /*a1a0*/  SYNCS.PHASECHK.TRANS64.TRYWAIT P0, [R0+URZ], R3 ;  /* 0x00000003000075a7 */ /* 0x0022a400080011ff */
[----:B--2---:R-:W-:Y:S05]  /*a1b0*/  @!P0 NANOSLEEP.SYNCS 0x989680 ;  /* 0x009896800000895d */ /* 0x004fea0003900000 */
[----:B------:R-:W2:Y:S02]  /*a1c0*/  @!P0 SYNCS.PHASECHK.TRANS64 P0, [R0+URZ], R3 ;  /* 0x00000003000085a7 */ /* 0x000ea400080010ff */
[----:B--2---:R-:W-:Y:S05]  /*a1d0*/  @!P0 BRA `(.L_x_176) ;  /* 0xfffffffc00f08947 */ /* 0x004fea000383ffff */
[----:B------:R-:W-:Y:S05]  /*a1e0*/  BRA `(.L_x_177) ;  /* 0xffffff8c00287947 */ /* 0x000fea000383ffff */
.L_x_53:
[----:B----4-:R-:W-:-:S07]  /*a1f0*/  MOV R0, UR5 ;  /* 0x0000000500007c02 */ /* 0x010fce0008000f00 */
.L_x_178:
[----:B-1----:R1:W2:Y:S02]  /*a200*/  SYNCS.PHASECHK.TRANS64.TRYWAIT P0, [R0+URZ], R3 ;  /* 0x00000003000075a7 */ /* 0x0022a400080011ff */
[----:B--2---:R-:W-:Y:S05]  /*a210*/  @!P0 NANOSLEEP.SYNCS 0x989680 ;  /* 0x009896800000895d */ /* 0x004fea0003900000 */
[----:B------:R-:W2:Y:S02]  /*a220*/  @!P0 SYNCS.PHASECHK.TRANS64 P0, [R0+URZ], R3 ;  /* 0x00000003000085a7 */ /* 0x000ea400080010ff */
[----:B--2---:R-:W-:Y:S05]  /*a230*/  @!P0 BRA `(.L_x_178) ;  /* 0xfffffffc00f08947 */ /* 0x004fea000383ffff */
[----:B------:R-:W-:Y:S05]  /*a240*/  BRA `(.L_x_179) ;  /* 0xffffff8c00347947 */ /* 0x000fea000383ffff */
.L_x_54:
[----:B----4-:R-:W-:-:S07]  /*a250*/  MOV R0, UR5 ;  /* 0x0000000500007c02 */ /* 0x010fce0008000f00 */
.L_x_180:
[----:B-1----:R1:W2:Y:S02]  /*a260*/  SYNCS.PHASECHK.TRANS64.TRYWAIT P0, [R0+URZ], R3 ;  /* 0x00000003000075a7 */ /* 0x0022a400080011ff */
[----:B--2---:R-:W-:Y:S05]  /*a270*/  @!P0 NANOSLEEP.SYNCS 0x989680 ;  /* 0x009896800000895d */ /* 0x004fea0003900000 */
[----:B------:R-:W2:Y:S02]  /*a280*/  @!P0 SYNCS.PHASECHK.TRANS64 P0, [R0+URZ], R3 ;  /* 0x00000003000085a7 */ /* 0x000ea400080010ff */
[----:B--2---:R-:W-:Y:S05]  /*a290*/  @!P0 BRA `(.L_x_180) ;  /* 0xfffffffc00f08947 */ /* 0x004fea000383ffff */
[----:B------:R-:W-:Y:S05]  /*a2a0*/  BRA `(.L_x_181) ;  /* 0xffffff8c00407947 */ /* 0x000fea000383ffff */
.L_x_55:
[----:B----4-:R-:W-:-:S07]  /*a2b0*/  MOV R0, UR5 ;  /* 0x0000000500007c02 */ /* 0x010fce0008000f00 */
.L_x_182:
[----:B-1----:R1:W2:Y:S02]  /*a2c0*/  SYNCS.PHASECHK.TRANS64.TRYWAIT P0, [R0+URZ], R3 ;  /* 0x00000003000075a7 */ /* 0x0022a400080011ff */
[----:B--2---:R-:W-:Y:S05]  /*a2d0*/  @!P0 NANOSLEEP.SYNCS 0x989680 ;  /* 0x009896800000895d */ /* 0x004fea0003900000 */
[----:B------:R-:W2:Y:S02]  /*a2e0*/  @!P0 SYNCS.PHASECHK.TRANS64 P0, [R0+URZ], R3 ;  /* 0x00000003000085a7 */ /* 0x000ea400080010ff */
[----:B--2---:R-:W-:Y:S05]  /*a2f0*/  @!P0 BRA `(.L_x_182) ;  /* 0xfffffffc00f08947 */ /* 0x004fea000383ffff */
[----:B------:R-:W-:Y:S05]  /*a300*/  BRA `(.L_x_183) ;  /* 0xffffff8c004c7947 */ /* 0x000fea000383ffff */
.L_x_58:
[----:B-1----:R1:W2:Y:S02]  /*a310*/  SYNCS.PHASECHK.TRANS64.TRYWAIT P0, [R0+URZ+0x1f0], R4 ;  /* 0x0001f004000075a7 */ /* 0x0022a400080011ff */
[----:B--2---:R-:W-:Y:S05]  /*a320*/  @!P0 NANOSLEEP.SYNCS 0x989680 ;  /* 0x009896800000895d */ /* 0x004fea0003900000 */
[----:B------:R-:W2:Y:S02]  /*a330*/  @!P0 SYNCS.PHASECHK.TRANS64 P0, [R0+URZ+0x1f0], R4 ;  /* 0x0001f004000085a7 */ /* 0x000ea400080010ff */
[----:B--2---:R-:W-:Y:S05]  /*a340*/  @!P0 BRA `(.L_x_58) ;  /* 0xfffffffc00f08947 */ /* 0x004fea000383ffff */
[----:B------:R-:W-:Y:S05]  /*a350*/  BRA `(.L_x_184) ;  /* 0xffffff8c00a87947 */ /* 0x000fea000383ffff */
.L_x_59:
[----:B------:R-:W-:-:S07]  /*a360*/  MOV R0, UR5 ;  /* 0x0000000500007c02 */ /* 0x000fce0008000f00 */
.L_x_185:
[----:B-1----:R1:W2:Y:S02]  /*a370*/  SYNCS.PHASECHK.TRANS64.TRYWAIT P0, [R0+URZ+0x1a0], R5 ;  /* 0x0001a005000075a7 */ /* 0x0022a400080011ff */
[----:B--2---:R-:W-:Y:S05]  /*a380*/  @!P0 NANOSLEEP.SYNCS 0x989680 ;  /* 0x009896800000895d */ /* 0x004fea0003900000 */
[----:B------:R-:W2:Y:S02]  /*a390*/  @!P0 SYNCS.PHASECHK.TRANS64 P0, [R0+URZ+0x1a0], R5 ;  /* 0x0001a005000085a7 */ /* 0x000ea400080010ff */
[----:B--2---:R-:W-:Y:S05]  /*a3a0*/  @!P0 BRA `(.L_x_185) ;  /* 0xfffffffc00f08947 */ /* 0x004fea000383ffff */
[----:B------:R-:W-:Y:S05]  /*a3b0*/  BRA `(.L_x_186) ;  /* 0xffffff8c00b87947 */ /* 0x000fea000383ffff */
.L_x_60:
[----:B-1----:R1:W2:Y:S02]  /*a3c0*/  SYNCS.PHASECHK.TRANS64.TRYWAIT P1, [R0+URZ+0x190], R4 ;  /* 0x00019004000075a7 */ /* 0x0022a400080211ff */
[----:B--2---:R-:W-:Y:S05]  /*a3d0*/  @!P1 NANOSLEEP.SYNCS 0x989680 ;  /* 0x009896800000995d */ /* 0x004fea0003900000 */
[----:B------:R-:W2:Y:S02]  /*a3e0*/  @!P1 SYNCS.PHASECHK.TRANS64 P1, [R0+URZ+0x190], R4 ;  /* 0x00019004000095a7 */ /* 0x000ea400080210ff */
[----:B--2---:R-:W-:Y:S05]  /*a3f0*/  @!P1 BRA `(.L_x_60) ;  /* 0xfffffffc00f09947 */ /* 0x004fea000383ffff */
[----:B------:R-:W-:Y:S05]  /*a400*/  BRA `(.L_x_187) ;  /* 0xffffff8c00e87947 */ /* 0x000fea000383ffff */
.L_x_63:
[----:B------:R-:W-:-:S07]  /*a410*/  MOV R0, UR5 ;  /* 0x0000000500007c02 */ /* 0x000fce0008000f00 */
.L_x_188:
[----:B-1----:R1:W2:Y:S02]  /*a420*/  SYNCS.PHASECHK.TRANS64.TRYWAIT P0, [R0+URZ+0x1a0], R2 ;  /* 0x0001a002000075a7 */ /* 0x0022a400080011ff */
[----:B--2---:R-:W-:Y:S05]  /*a430*/  @!P0 NANOSLEEP.SYNCS 0x989680 ;  /* 0x009896800000895d */ /* 0x004fea0003900000 */
[----:B------:R-:W2:Y:S02]  /*a440*/  @!P0 SYNCS.PHASECHK.TRANS64 P0, [R0+URZ+0x1a0], R2 ;  /* 0x0001a002000085a7 */ /* 0x000ea400080010ff */
[----:B--2---:R-:W-:Y:S05]  /*a450*/  @!P0 BRA `(.L_x_188) ;  /* 0xfffffffc00f08947 */ /* 0x004fea000383ffff */
[----:B------:R-:W-:Y:S05]  /*a460*/  BRA `(.L_x_62) ;  /* 0xffffff90003c7947 */ /* 0x000fea000383ffff */
.L_x_70:
[----:B-1----:R1:W2:Y:S02]  /*a470*/  SYNCS.PHASECHK.TRANS64.TRYWAIT P1, [R0+URZ+0x190], R2 ;  /* 0x00019002000075a7 */ /* 0x0022a400080211ff */
[----:B--2---:R-:W-:Y:S05]  /*a480*/  @!P1 NANOSLEEP.SYNCS 0x989680 ;  /* 0x009896800000995d */ /* 0x004fea0003900000 */
[----:B------:R-:W2:Y:S02]  /*a490*/  @!P1 SYNCS.PHASECHK.TRANS64 P1, [R0+URZ+0x190], R2 ;  /* 0x00019002000095a7 */ /* 0x000ea400080210ff */
[----:B--2---:R-:W-:Y:S05]  /*a4a0*/  @!P1 BRA `(.L_x_70) ;  /* 0xfffffffc00f09947 */ /* 0x004fea000383ffff */
[----:B------:R-:W-:Y:S05]  /*a4b0*/  BRA `(.L_x_189) ;  /* 0xffffff9400947947 */ /* 0x000fea000383ffff */
.L_x_71:
[----:B------:R-:W-:-:S07]  /*a4c0*/  MOV R2, UR9 ;  /* 0x0000000900027c02 */ /* 0x000fce0008000f00 */
.L_x_190:
[----:B-1----:R1:W2:Y:S02]  /*a4d0*/  SYNCS.PHASECHK.TRANS64.TRYWAIT P0, [R2+URZ+0x1d0], R0 ;  /* 0x0001d000020075a7 */ /* 0x0022a400080011ff */
[----:B--2---:R-:W-:Y:S05]  /*a4e0*/  @!P0 NANOSLEEP.SYNCS 0x989680 ;  /* 0x009896800000895d */ /* 0x004fea0003900000 */
[----:B------:R-:W2:Y:S02]  /*a4f0*/  @!P0 SYNCS.PHASECHK.TRANS64 P0, [R2+URZ+0x1d0], R0 ;  /* 0x0001d000020085a7 */ /* 0x000ea400080010ff */
[----:B--2---:R-:W-:Y:S05]  /*a500*/  @!P0 BRA `(.L_x_190) ;  /* 0xfffffffc00f08947 */ /* 0x004fea000383ffff */
[----:B------:R-:W-:Y:S05]  /*a510*/  BRA `(.L_x_191) ;  /* 0xffffff9400c87947 */ /* 0x000fea000383ffff */
.L_x_74:
[----:B------:R-:W-:Y:S07]  /*a520*/  MOV R0, UR7 ;  /* 0x0000000700007c02 */ /* 0x000fee0008000f00 */
.L_x_192:
[----:B-1----:R1:W2:Y:S02]  /*a530*/  SYNCS.PHASECHK.TRANS64.TRYWAIT P0, [R0+URZ], R2 ;  /* 0x00000002000075a7 */ /* 0x0022a400080011ff */
[----:B--2---:R-:W-:Y:S05]  /*a540*/  @!P0 NANOSLEEP.SYNCS 0x989680 ;  /* 0x009896800000895d */ /* 0x004fea0003900000 */
[----:B------:R-:W2:Y:S02]  /*a550*/  @!P0 SYNCS.PHASECHK.TRANS64 P0, [R0+URZ], R2 ;  /* 0x00000002000085a7 */ /* 0x000ea400080010ff */
[----:B--2---:R-:W-:Y:S05]  /*a560*/  @!P0 BRA `(.L_x_192) ;  /* 0xfffffffc00f08947 */ /* 0x004fea000383ffff */
[----:B------:R-:W-:Y:S05]  /*a570*/  BRA `(.L_x_73) ;  /* 0xffffff9800007947 */ /* 0x000fea000383ffff */
.L_x_77:
[----:B------:R-:W-:-:S07]  /*a580*/  MOV R0, UR5 ;  /* 0x0000000500007c02 */ /* 0x000fce0008000f00 */
.L_x_193:
[----:B--2---:R2:W3:Y:S02]  /*a590*/  SYNCS.PHASECHK.TRANS64.TRYWAIT P0, [R0+URZ], R2 ;  /* 0x00000002000075a7 */ /* 0x0044e400080011ff */
[----:B---3--:R-:W-:Y:S05]  /*a5a0*/  @!P0 NANOSLEEP.SYNCS 0x989680 ;  /* 0x009896800000895d */ /* 0x008fea0003900000 */
[----:B------:R-:W3:Y:S02]  /*a5b0*/  @!P0 SYNCS.PHASECHK.TRANS64 P0, [R0+URZ], R2 ;  /* 0x00000002000085a7 */ /* 0x000ee400080010ff */
[----:B---3--:R-:W-:Y:S05]  /*a5c0*/  @!P0 BRA `(.L_x_193) ;  /* 0xfffffffc00f08947 */ /* 0x008fea000383ffff */
[----:B------:R-:W-:Y:S05]  /*a5d0*/  BRA `(.L_x_194) ;  /* 0xffffff9800a07947 */ /* 0x000fea000383ffff */
.L_x_78:
[----:B------:R-:W-:-:S07]  /*a5e0*/  MOV R0, UR5 ;  /* 0x0000000500007c02 */ /* 0x000fce0008000f00 */
.L_x_195:
[----:B--2---:R2:W3:Y:S02]  /*a5f0*/  SYNCS.PHASECHK.TRANS64.TRYWAIT P0, [R0+URZ], R3 ;  /* 0x00000003000075a7 */ /* 0x0044e400080011ff */
[----:B---3--:R-:W-:Y:S05]  /*a600*/  @!P0 NANOSLEEP.SYNCS 0x989680 ;  /* 0x009896800000895d */ /* 0x008fea0003900000 */
[----:B------:R-:W3:Y:S02]  /*a610*/  @!P0 SYNCS.PHASECHK.TRANS64 P0, [R0+URZ], R3 ;  /* 0x00000003000085a7 */ /* 0x000ee400080010ff */
[----:B---3--:R-:W-:Y:S05]  /*a620*/  @!P0 BRA `(.L_x_195) ;  /* 0xfffffffc00f08947 */ /* 0x008fea000383ffff */
[----:B------:R-:W-:Y:S05]  /*a630*/  BRA `(.L_x_196) ;  /* 0xffffff9800ac7947 */ /* 0x000fea000383ffff */
.L_x_79:
[----:B------:R-:W-:-:S07]  /*a640*/  MOV R0, UR5 ;  /* 0x0000000500007c02 */ /* 0x000fce0008000f00 */
.L_x_197:
[----:B--2---:R2:W3:Y:S02]  /*a650*/  SYNCS.PHASECHK.TRANS64.TRYWAIT P0, [R0+URZ], R3 ;  /* 0x00000003000075a7 */ /* 0x0044e400080011ff */
[----:B---3--:R-:W-:Y:S05]  /*a660*/  @!P0 NANOSLEEP.SYNCS 0x989680 ;  /* 0x009896800000895d */ /* 0x008fea0003900000 */
[----:B------:R-:W3:Y:S02]  /*a670*/  @!P0 SYNCS.PHASECHK.TRANS64 P0, [R0+URZ], R3 ;  /* 0x00000003000085a7 */ /* 0x000ee400080010ff */
[----:B---3--:R-:W-:Y:S05]  /*a680*/  @!P0 BRA `(.L_x_197) ;  /* 0xfffffffc00f08947 */ /* 0x008fea000383ffff */
[----:B------:R-:W-:Y:S05]  /*a690*/  BRA `(.L_x_198) ;  /* 0xffffff9800b87947 */ /* 0x000fea000383ffff */
.L_x_80:
[----:B--2---:R-:W-:-:S07]  /*a6a0*/  MOV R0, UR7 ;  /* 0x0000000700007c02 */ /* 0x004fce0008000f00 */
.L_x_199:
[----:B--2---:R2:W3:Y:S02]  /*a6b0*/  SYNCS.PHASECHK.TRANS64.TRYWAIT P0, [R0+URZ], R2 ;  /* 0x00000002000075a7 */ /* 0x0044e400080011ff */
[----:B---3--:R-:W-:Y:S05]  /*a6c0*/  @!P0 NANOSLEEP.SYNCS 0x989680 ;  /* 0x009896800000895d */ /* 0x008fea0003900000 */
[----:B------:R-:W3:Y:S02]  /*a6d0*/  @!P0 SYNCS.PHASECHK.TRANS64 P0, [R0+URZ], R2 ;  /* 0x00000002000085a7 */ /* 0x000ee400080010ff */
[----:B---3--:R-:W-:Y:S05]  /*a6e0*/  @!P0 BRA `(.L_x_199) ;  /* 0xfffffffc00f08947 */ /* 0x008fea000383ffff */
[----:B------:R-:W-:Y:S05]  /*a6f0*/  BRA `(.L_x_200) ;  /* 0xffffff9800c47947 */ /* 0x000fea000383ffff */
.L_x_85:
[----:B--2---:R2:W3:Y:S02]  /*a700*/  SYNCS.PHASECHK.TRANS64.TRYWAIT P0, [R0+URZ+0x190], R2 ;  /* 0x00019002000075a7 */ /* 0x0044e400080011ff */
[----:B---3--:R-:W-:Y:S05]  /*a710*/  @!P0 NANOSLEEP.SYNCS 0x989680 ;  /* 0x009896800000895d */ /* 0x008fea0003900000 */
[----:B------:R-:W3:Y:S02]  /*a720*/  @!P0 SYNCS.PHASECHK.TRANS64 P0, [R0+URZ+0x190], R2 ;  /* 0x00019002000085a7 */ /* 0x000ee400080010ff */
[----:B---3--:R-:W-:Y:S05]  /*a730*/  @!P0 BRA `(.L_x_85) ;  /* 0xfffffffc00f08947 */ /* 0x008fea000383ffff */
[----:B------:R-:W-:Y:S05]  /*a740*/  BRA `(.L_x_201) ;  /* 0xffffff9c00d07947 */ /* 0x000fea000383ffff */
.L_x_88:
[----:B------:R-:W-:Y:S07]  /*a750*/  MOV R0, UR7 ;  /* 0x0000000700007c02 */ /* 0x000fee0008000f00 */
.L_x_202:
[----:B--2---:R2:W3:Y:S02]  /*a760*/  SYNCS.PHASECHK.TRANS64.TRYWAIT P0, [R0+URZ+0x188], R2 ;  /* 0x00018802000075a7 */ /* 0x0044e400080011ff */
[----:B---3--:R-:W-:Y:S05]  /*a770*/  @!P0 NANOSLEEP.SYNCS 0x989680 ;  /* 0x009896800000895d */ /* 0x008fea0003900000 */
[----:B------:R-:W3:Y:S02]  /*a780*/  @!P0 SYNCS.PHASECHK.TRANS64 P0, [R0+URZ+0x188], R2 ;  /* 0x00018802000085a7 */ /* 0x000ee400080010ff */
[----:B---3--:R-:W-:Y:S05]  /*a790*/  @!P0 BRA `(.L_x_202) ;  /* 0xfffffffc00f08947 */ /* 0x008fea000383ffff */
[----:B------:R-:W-:Y:S05]  /*a7a0*/  BRA `(.L_x_87) ;  /* 0xffffffa000b07947 */ /* 0x000fea000383ffff */
.L_x_91:
[----:B------:R-:W-:Y:S07]  /*a7b0*/  MOV R0, UR7 ;  /* 0x0000000700007c02 */ /* 0x000fee0008000f00 */
.L_x_203:
[----:B-1----:R1:W2:Y:S02]  /*a7c0*/  SYNCS.PHASECHK.TRANS64.TRYWAIT P0, [R0+URZ+0x160], R14 ;  /* 0x0001600e000075a7 */ /* 0x0022a400080011ff */
[----:B--2---:R-:W-:Y:S05]  /*a7d0*/  @!P0 NANOSLEEP.SYNCS 0x989680 ;  /* 0x009896800000895d */ /* 0x004fea0003900000 */
[----:B------:R-:W2:Y:S02]  /*a7e0*/  @!P0 SYNCS.PHASECHK.TRANS64 P0, [R0+URZ+0x160], R14 ;  /* 0x0001600e000085a7 */ /* 0x000ea400080010ff */
[----:B--2---:R-:W-:Y:S05]  /*a7f0*/  @!P0 BRA `(.L_x_203) ;  /* 0xfffffffc00f08947 */ /* 0x004fea000383ffff */
[----:B------:R-:W-:Y:S05]  /*a800*/  BRA `(.L_x_204) ;  /* 0xffffffa400287947 */ /* 0x000fea000383ffff */
.L_x_92:
[----:B------:R-:W-:Y:S07]  /*a810*/  MOV R0, UR7 ;  /* 0x0000000700007c02 */ /* 0x000fee0008000f00 */
.L_x_205:
[----:B-1----:R1:W2:Y:S02]  /*a820*/  SYNCS.PHASECHK.TRANS64.TRYWAIT P0, [R0+URZ+0x168], R14 ;  /* 0x0001680e000075a7 */ /* 0x0022a400080011ff */
[----:B--2---:R-:W-:Y:S05]  /*a830*/  @!P0 NANOSLEEP.SYNCS 0x989680 ;  /* 0x009896800000895d */ /* 0x004fea0003900000 */
[----:B------:R-:W2:Y:S02]  /*a840*/  @!P0 SYNCS.PHASECHK.TRANS64 P0, [R0+URZ+0x168], R14 ;  /* 0x0001680e000085a7 */ /* 0x000ea400080010ff */
[----:B--2---:R-:W-:Y:S05]  /*a850*/  @!P0 BRA `(.L_x_205) ;  /* 0xfffffffc00f08947 */ /* 0x004fea000383ffff */
[----:B------:R-:W-:Y:S05]  /*a860*/  BRA `(.L_x_206) ;  /* 0xffffffa400607947 */ /* 0x000fea000383ffff */
.L_x_93:
[----:B------:R-:W-:Y:S07]  /*a870*/  MOV R0, UR7 ;  /* 0x0000000700007c02 */ /* 0x000fee0008000f00 */
.L_x_207:
[----:B-1----:R1:W2:Y:S02]  /*a880*/  SYNCS.PHASECHK.TRANS64.TRYWAIT P0, [R0+URZ+0x170], R14 ;  /* 0x0001700e000075a7 */ /* 0x0022a400080011ff */
[----:B--2---:R-:W-:Y:S05]  /*a890*/  @!P0 NANOSLEEP.SYNCS 0x989680 ;  /* 0x009896800000895d */ /* 0x004fea0003900000 */
[----:B------:R-:W2:Y:S02]  /*a8a0*/  @!P0 SYNCS.PHASECHK.TRANS64 P0, [R0+URZ+0x170], R14 ;  /* 0x0001700e000085a7 */ /* 0x000ea400080010ff */
[----:B--2---:R-:W-:Y:S05]  /*a8b0*/  @!P0 BRA `(.L_x_207) ;  /* 0xfffffffc00f08947 */ /* 0x004fea000383ffff */
[----:B------:R-:W-:Y:S05]  /*a8c0*/  BRA `(.L_x_208) ;  /* 0xffffffa400a47947 */ /* 0x000fea000383ffff */
.L_x_94:
[----:B------:R-:W-:Y:S07]  /*a8d0*/  MOV R0, UR7 ;  /* 0x0000000700007c02 */ /* 0x000fee0008000f00 */
.L_x_209:
[----:B-1----:R1:W2:Y:S02]  /*a8e0*/  SYNCS.PHASECHK.TRANS64.TRYWAIT P0, [R0+URZ+0x178], R14 ;  /* 0x0001780e000075a7 */ /* 0x0022a400080011ff */
[----:B--2---:R-:W-:Y:S05]  /*a8f0*/  @!P0 NANOSLEEP.SYNCS 0x989680 ;  /* 0x009896800000895d */ /* 0x004fea0003900000 */
[----:B------:R-:W2:Y:S02]  /*a900*/  @!P0 SYNCS.PHASECHK.TRANS64 P0, [R0+URZ+0x178], R14 ;  /* 0x0001780e000085a7 */ /* 0x000ea400080010ff */
[----:B--2---:R-:W-:Y:S05]  /*a910*/  @!P0 BRA `(.L_x_209) ;  /* 0xfffffffc00f08947 */ /* 0x004fea000383ffff */
[----:B------:R-:W-:Y:S05]  /*a920*/  BRA `(.L_x_210) ;  /* 0xffffffa800287947 */ /* 0x000fea000383ffff */
.L_x_96:
[----:B------:R-:W-:-:S07]  /*a930*/  MOV R0, UR7 ;  /* 0x0000000700007c02 */ /* 0x000fce0008000f00 */
.L_x_211:
[----:B-1----:R1:W3:Y:S02]  /*a940*/  SYNCS.PHASECHK.TRANS64.TRYWAIT P0, [R0+URZ+0x160], R2 ;  /* 0x00016002000075a7 */ /* 0x0022e400080011ff */
[----:B---3--:R-:W-:Y:S05]  /*a950*/  @!P0 NANOSLEEP.SYNCS 0x989680 ;  /* 0x009896800000895d */ /* 0x008fea0003900000 */
[----:B------:R-:W3:Y:S02]  /*a960*/  @!P0 SYNCS.PHASECHK.TRANS64 P0, [R0+URZ+0x160], R2 ;  /* 0x00016002000085a7 */ /* 0x000ee400080010ff */
[----:B---3--:R-:W-:Y:S05]  /*a970*/  @!P0 BRA `(.L_x_211) ;  /* 0xfffffffc00f08947 */ /* 0x008fea000383ffff */
[----:B------:R-:W-:Y:S05]  /*a980*/  BRA `(.L_x_212) ;  /* 0xffffffa800987947 */ /* 0x000fea000383ffff */
.L_x_97:
[----:B-1----:R-:W-:-:S07]  /*a990*/  MOV R0, UR7 ;  /* 0x0000000700007c02 */ /* 0x002fce0008000f00 */
.L_x_213:
[----:B-1----:R1:W3:Y:S02]  /*a9a0*/  SYNCS.PHASECHK.TRANS64.TRYWAIT P0, [R0+URZ+0x168], R2 ;  /* 0x00016802000075a7 */ /* 0x0022e400080011ff */
[----:B---3--:R-:W-:Y:S05]  /*a9b0*/  @!P0 NANOSLEEP.SYNCS 0x989680 ;  /* 0x009896800000895d */ /* 0x008fea0003900000 */
[----:B------:R-:W3:Y:S02]  /*a9c0*/  @!P0 SYNCS.PHASECHK.TRANS64 P0, [R0+URZ+0x168], R2 ;  /* 0x00016802000085a7 */ /* 0x000ee400080010ff */
[----:B---3--:R-:W-:Y:S05]  /*a9d0*/  @!P0 BRA `(.L_x_213) ;  /* 0xfffffffc00f08947 */ /* 0x008fea000383ffff */
[----:B------:R-:W-:Y:S05]  /*a9e0*/  BRA `(.L_x_214) ;  /* 0xffffffa800887947 */ /* 0x000fea000383ffff */
.L_x_98:
[----:B-1----:R-:W-:-:S07]  /*a9f0*/  MOV R0, UR7 ;  /* 0x0000000700007c02 */ /* 0x002fce0008000f00 */
.L_x_215:
[----:B-1----:R1:W3:Y:S02]  /*aa00*/  SYNCS.PHASECHK.TRANS64.TRYWAIT P0, [R0+URZ+0x170], R2 ;  /* 0x00017002000075a7 */ /* 0x0022e400080011ff */
[----:B---3--:R-:W-:Y:S05]  /*aa10*/  @!P0 NANOSLEEP.SYNCS 0x989680 ;  /* 0x009896800000895d */ /* 0x008fea0003900000 */
[----:B------:R-:W3:Y:S02]  /*aa20*/  @!P0 SYNCS.PHASECHK.TRANS64 P0, [R0+URZ+0x170], R2 ;  /* 0x00017002000085a7 */ /* 0x000ee400080010ff */
[----:B---3--:R-:W-:Y:S05]  /*aa30*/  @!P0 BRA `(.L_x_215) ;  /* 0xfffffffc00f08947 */ /* 0x008fea000383ffff */
[----:B------:R-:W-:Y:S05]  /*aa40*/  BRA `(.L_x_216) ;  /* 0xffffffa800787947 */ /* 0x000fea000383ffff */
.L_x_100:
[----:B--2---:R2:W4:Y:S02]  /*aa50*/  SYNCS.PHASECHK.TRANS64.TRYWAIT P0, [R0+URZ+0x190], R2 ;  /* 0x00019002000075a7 */ /* 0x00452400080011ff */
[----:B----4-:R-:W-:Y:S05]  /*aa60*/  @!P0 NANOSLEEP.SYNCS 0x989680 ;  /* 0x009896800000895d */ /* 0x010fea0003900000 */
[----:B------:R-:W4:Y:S02]  /*aa70*/  @!P0 SYNCS.PHASECHK.TRANS64 P0, [R0+URZ+0x190], R2 ;  /* 0x00019002000085a7 */ /* 0x000f2400080010ff */
[----:B----4-:R-:W-:Y:S05]  /*aa80*/  @!P0 BRA `(.L_x_100) ;  /* 0xfffffffc00f08947 */ /* 0x010fea000383ffff */
[----:B------:R-:W-:Y:S05]  /*aa90*/  BRA `(.L_x_217) ;  /* 0xffffffac00447947 */ /* 0x000fea000383ffff */
.L_x_111:
[----:B-1----:R1:W3:Y:S02]  /*aaa0*/  SYNCS.PHASECHK.TRANS64.TRYWAIT P1, [R2+URZ+0x140], R0 ;  /* 0x00014000020075a7 */ /* 0x0022e400080211ff */
[----:B---3--:R-:W-:Y:S05]  /*aab0*/  @!P1 NANOSLEEP.SYNCS 0x989680 ;  /* 0x009896800000995d */ /* 0x008fea0003900000 */
[----:B------:R-:W3:Y:S02]  /*aac0*/  @!P1 SYNCS.PHASECHK.TRANS64 P1, [R2+URZ+0x140], R0 ;  /* 0x00014000020095a7 */ /* 0x000ee400080210ff */
[----:B---3--:R-:W-:Y:S05]  /*aad0*/  @!P1 BRA `(.L_x_111) ;  /* 0xfffffffc00f09947 */ /* 0x008fea000383ffff */
[----:B------:R-:W-:Y:S05]  /*aae0*/  BRA `(.L_x_110) ;  /* 0xffffffb8005c7947 */ /* 0x000fea000383ffff */
.L_x_113:
[----:B-1----:R1:W2:Y:S02]  /*aaf0*/  SYNCS.PHASECHK.TRANS64.TRYWAIT P0, [R113+URZ+0x1b0], R3 ;  /* 0x0001b003710075a7 */ /* 0x0022a400080011ff */
[----:B--2---:R-:W-:Y:S05]  /*ab00*/  @!P0 NANOSLEEP.SYNCS 0x989680 ;  /* 0x009896800000895d */ /* 0x004fea0003900000 */
[----:B------:R-:W2:Y:S02]  /*ab10*/  @!P0 SYNCS.PHASECHK.TRANS64 P0, [R113+URZ+0x1b0], R3 ;  /* 0x0001b003710085a7 */ /* 0x000ea400080010ff */
[----:B--2---:R-:W-:Y:S05]  /*ab20*/  @!P0 BRA `(.L_x_113) ;  /* 0xfffffffc00f08947 */ /* 0x004fea000383ffff */
[----:B------:R-:W-:Y:S05]  /*ab30*/  BRA `(.L_x_112) ;  /* 0xffffffb800b07947 */ /* 0x000fea000383ffff */
.L_x_121:
[----:B--2---:R2:W3:Y:S02]  /*ab40*/  SYNCS.PHASECHK.TRANS64.TRYWAIT P0, [R0+URZ+0x140], R3 ;  /* 0x00014003000075a7 */ /* 0x0044e400080011ff */
[----:B---3--:R-:W-:Y:S05]  /*ab50*/  @!P0 NANOSLEEP.SYNCS 0x989680 ;  /* 0x009896800000895d */ /* 0x008fea0003900000 */
[----:B------:R-:W3:Y:S02]  /*ab60*/  @!P0 SYNCS.PHASECHK.TRANS64 P0, [R0+URZ+0x140], R3 ;  /* 0x00014003000085a7 */ /* 0x000ee400080010ff */
[----:B---3--:R-:W-:Y:S05]  /*ab70*/  @!P0 BRA `(.L_x_121) ;  /* 0xfffffffc00f08947 */ /* 0x008fea000383ffff */
[----:B------:R-:W-:Y:S05]  /*ab80*/  BRA `(.L_x_120) ;  /* 0xffffffc400a07947 */ /* 0x000fea000383ffff */
.L_x_129:
[----:B--2---:R2:W3:Y:S02]  /*ab90*/  SYNCS.PHASECHK.TRANS64.TRYWAIT P0, [R0+URZ+0x140], R4 ;  /* 0x00014004000075a7 */ /* 0x0044e400080011ff */
[----:B---3--:R-:W-:Y:S05]  /*aba0*/  @!P0 NANOSLEEP.SYNCS 0x989680 ;  /* 0x009896800000895d */ /* 0x008fea0003900000 */
[----:B------:R-:W3:Y:S02]  /*abb0*/  @!P0 SYNCS.PHASECHK.TRANS64 P0, [R0+URZ+0x140], R4 ;  /* 0x00014004000085a7 */ /* 0x000ee400080010ff */
[----:B---3--:R-:W-:Y:S05]  /*abc0*/  @!P0 BRA `(.L_x_129) ;  /* 0xfffffffc00f08947 */ /* 0x008fea000383ffff */
[----:B------:R-:W-:Y:S05]  /*abd0*/  BRA `(.L_x_128) ;  /* 0xffffffd000e47947 */ /* 0x000fea000383ffff */
.L_x_137:
[----:B--2---:R2:W3:Y:S02]  /*abe0*/  SYNCS.PHASECHK.TRANS64.TRYWAIT P0, [R0+URZ+0x140], R4 ;  /* 0x00014004000075a7 */ /* 0x0044e400080011ff */
[----:B---3--:R-:W-:Y:S05]  /*abf0*/  @!P0 NANOSLEEP.SYNCS 0x989680 ;  /* 0x009896800000895d */ /* 0x008fea0003900000 */
[----:B------:R-:W3:Y:S02]  /*ac00*/  @!P0 SYNCS.PHASECHK.TRANS64 P0, [R0+URZ+0x140], R4 ;  /* 0x00014004000085a7 */ /* 0x000ee400080010ff */
[----:B---3--:R-:W-:Y:S05]  /*ac10*/  @!P0 BRA `(.L_x_137) ;  /* 0xfffffffc00f08947 */ /* 0x008fea000383ffff */
[----:B------:R-:W-:Y:S05]  /*ac20*/  BRA `(.L_x_136) ;  /* 0xffffffe000347947 */ /* 0x000fea000383ffff */
        .weak           $__internal_0_$__cuda_sm10x_tcgen05_guardrail_trap_col_being_dealloced_not_returned_by_alloc
        .type           $__internal_0_$__cuda_sm10x_tcgen05_guardrail_trap_col_being_dealloced_not_returned_by_alloc,@function
        .size           $__internal_0_$__cuda_sm10x_tcgen05_guardrail_trap_col_being_dealloced_not_returned_by_alloc,($__internal_1_$__cuda_sm10x_tcgen05_guardrail_trap_phase_invalid_during_alloc - $__internal_0_$__cuda_sm10x_tcgen05_guardrail_trap_col_being_dealloced_not_returned_by_alloc)
$__internal_0_$__cuda_sm10x_tcgen05_guardrail_trap_col_being_dealloced_not_returned_by_alloc:
[----:B------:R-:W-:Y:S05]  /*ac30*/  BPT.TRAP 0x1 ;  /* 0x000000040000795c */ /* 0x000fea0000300000 */
[----:B------:R-:W-:-:S04]  /*ac40*/  HFMA2 R3, -RZ, RZ, 0, 0 ;  /* 0x00000000ff037431 */ /* 0x000fc800000001ff */
[----:B------:R-:W-:Y:S05]  /*ac50*/  RET.REL.NODEC R2 `(_ZN7cutlass13device_kernelINS_4gemm6kernel13GemmUniversalIN4cute5tupleIJiiiiEEENS1_10collective13CollectiveMmaINS1_35MainloopSm100TmaUmmaWarpSpecializedILi20ELi2ELi4ENS5_IJNS4_1CILi1EEESB_SB_EEEEENS5_IJNSA_ILi64EEENSA_ILi256EEENSA_ILi32EEEEEENS_12float_e4m3_tENS5_IJlSB_lEEESI_NS5_IJSB_llEEENS4_8TiledMMAINS4_8MMA_AtomIJNS4_10MMA_TraitsINS4_19SM100_MMA_F8F6F4_SSEJSI_SI_fSE_SF_NS4_17integral_constantINS4_4UMMA5MajorELSR_0EEENSP_ISR_LSR_1EEENSP_INSQ_7ScaleInELSU_0EEESV_EEEEEENS4_6LayoutISC_NS5_IJNSA_ILi0EEESZ_SZ_EEEEENS5_IJNS4_10UnderscoreES12_S12_EEEEENS4_13SM90_TMA_LOADENS4_14ComposedLayoutINS4_7SwizzleILi1ELi4ELi3EEENS4_18smem_ptr_flag_bitsILi8EEENSY_INS5_IJNSA_ILi8EEESG_EEENS5_IJSG_SB_EEEEEEEvNS4_8identityES15_NS16_INS17_ILi3ELi4ELi3EEES1A_NSY_INS5_IJNSA_ILi128EEES1B_EEENS5_IJSB_S1I_EEEEEEEvS1G_EENS_8epilogue10collective18CollectiveEpilogueINS1O_23Sm100TmaWarpSpecializedILi4ELi2ELi32ELb0ELb0EEEJSH_NS5_IJNSY_ISE_SB_EES1T_EEESI_SJ_SI_SJ_NS1O_6fusion15FusionCallbacksIS1S_NS1V_17LinearCombinationISI_fSI_fLNS_15FloatRoundStyleE2EEESH_S1U_JEEENS4_5SM1004TMEM4LOAD26SM100_TMEM_LOAD_16dp32b32xES15_NS16_INS17_ILi2ELi4ELi3EEES1A_NSY_INS5_IJS1B_SE_EEENS5_IJSE_SB_EEEEEEENS4_39AutoVectorizingCopyWithAssumedAlignmentILi128EEENS4_14SM90_TMA_STOREES29_S2B_S2B_EEEvvEEEEvNT_6ParamsE) ;  /* 0xffffff5002e87950 */ /* 0x000fea0003c3ffff */
        .weak           $__internal_1_$__cuda_sm10x_tcgen05_guardrail_trap_phase_invalid_during_alloc
        .type           $__internal_1_$__cuda_sm10x_tcgen05_guardrail_trap_phase_invalid_during_alloc,@function
        .size           $__internal_1_$__cuda_sm10x_tcgen05_guardrail_trap_phase_invalid_during_alloc,($__internal_2_$__cuda_sm10x_tcgen05_guardrail_trap_unallocated_columns_being_dealloced - $__internal_1_$__cuda_sm10x_tcgen05_guardrail_trap_phase_invalid_during_alloc)
$__internal_1_$__cuda_sm10x_tcgen05_guardrail_trap_phase_invalid_during_alloc:
[----:B------:R-:W-:Y:S05]  /*ac60*/  BPT.TRAP 0x1 ;  /* 0x000000040000795c */ /* 0x000fea0000300000 */
[----:B------:R-:W-:-:S04]  /*ac70*/  MOV R3, 0x0 ;  /* 0x0000000000037802 */ /* 0x000fc80000000f00 */
[----:B------:R-:W-:Y:S05]  /*ac80*/  RET.REL.NODEC R2 `(_ZN7cutlass13device_kernelINS_4gemm6kernel13GemmUniversalIN4cute5tupleIJiiiiEEENS1_10collective13CollectiveMmaINS1_35MainloopSm100TmaUmmaWarpSpecializedILi20ELi2ELi4ENS5_IJNS4_1CILi1EEESB_SB_EEEEENS5_IJNSA_ILi64EEENSA_ILi256EEENSA_ILi32EEEEEENS_12float_e4m3_tENS5_IJlSB_lEEESI_NS5_IJSB_llEEENS4_8TiledMMAINS4_8MMA_AtomIJNS4_10MMA_TraitsINS4_19SM100_MMA_F8F6F4_SSEJSI_SI_fSE_SF_NS4_17integral_constantINS4_4UMMA5MajorELSR_0EEENSP_ISR_LSR_1EEENSP_INSQ_7ScaleInELSU_0EEESV_EEEEEENS4_6LayoutISC_NS5_IJNSA_ILi0EEESZ_SZ_EEEEENS5_IJNS4_10UnderscoreES12_S12_EEEEENS4_13SM90_TMA_LOADENS4_14ComposedLayoutINS4_7SwizzleILi1ELi4ELi3EEENS4_18smem_ptr_flag_bitsILi8EEENSY_INS5_IJNSA_ILi8EEESG_EEENS5_IJSG_SB_EEEEEEEvNS4_8identityES15_NS16_INS17_ILi3ELi4ELi3EEES1A_NSY_INS5_IJNSA_ILi128EEES1B_EEENS5_IJSB_S1I_EEEEEEEvS1G_EENS_8epilogue10collective18CollectiveEpilogueINS1O_23Sm100TmaWarpSpecializedILi4ELi2ELi32ELb0ELb0EEEJSH_NS5_IJNSY_ISE_SB_EES1T_EEESI_SJ_SI_SJ_NS1O_6fusion15FusionCallbacksIS1S_NS1V_17LinearCombinationISI_fSI_fLNS_15FloatRoundStyleE2EEESH_S1U_JEEENS4_5SM1004TMEM4LOAD26SM100_TMEM_LOAD_16dp32b32xES15_NS16_INS17_ILi2ELi4ELi3EEES1A_NSY_INS5_IJS1B_SE_EEENS5_IJSE_SB_EEEEEEENS4_39AutoVectorizingCopyWithAssumedAlignmentILi128EEENS4_14SM90_TMA_STOREES29_S2B_S2B_EEEvvEEEEvNT_6ParamsE) ;  /* 0xffffff5002dc7950 */ /* 0x000fea0003c3ffff */
        .weak           $__internal_2_$__cuda_sm10x_tcgen05_guardrail_trap_unallocated_columns_being_dealloced
        .type           $__internal_2_$__cuda_sm10x_tcgen05_guardrail_trap_unallocated_columns_being_dealloced,@function
        .size           $__internal_2_$__cuda_sm10x_tcgen05_guardrail_trap_unallocated_columns_being_dealloced,(.L_x_219 - $__internal_2_$__cuda_sm10x_tcgen05_guardrail_trap_unallocated_columns_being_dealloced)
$__internal_2_$__cuda_sm10x_tcgen05_guardrail_trap_unallocated_columns_being_dealloced:
[----:B------:R-:W-:Y:S05]  /*ac90*/  BPT.TRAP 0x1 ;  /* 0x000000040000795c */ /* 0x000fea0000300000 */
[----:B------:R-:W-:-:S04]  /*aca0*/  HFMA2 R3, -RZ, RZ, 0, 0 ;  /* 0x00000000ff037431 */ /* 0x000fc800000001ff */
[----:B------:R-:W-:Y:S05]  /*acb0*/  RET.REL.NODEC R2 `(_ZN7cutlass13device_kernelINS_4gemm6kernel13GemmUniversalIN4cute5tupleIJiiiiEEENS1_10collective13CollectiveMmaINS1_35MainloopSm100TmaUmmaWarpSpecializedILi20ELi2ELi4ENS5_IJNS4_1CILi1EEESB_SB_EEEEENS5_IJNSA_ILi64EEENSA_ILi256EEENSA_ILi32EEEEEENS_12float_e4m3_tENS5_IJlSB_lEEESI_NS5_IJSB_llEEENS4_8TiledMMAINS4_8MMA_AtomIJNS4_10MMA_TraitsINS4_19SM100_MMA_F8F6F4_SSEJSI_SI_fSE_SF_NS4_17integral_constantINS4_4UMMA5MajorELSR_0EEENSP_ISR_LSR_1EEENSP_INSQ_7ScaleInELSU_0EEESV_EEEEEENS4_6LayoutISC_NS5_IJNSA_ILi0EEESZ_SZ_EEEEENS5_IJNS4_10UnderscoreES12_S12_EEEEENS4_13SM90_TMA_LOADENS4_14ComposedLayoutINS4_7SwizzleILi1ELi4ELi3EEENS4_18smem_ptr_flag_bitsILi8EEENSY_INS5_IJNSA_ILi8EEESG_EEENS5_IJSG_SB_EEEEEEEvNS4_8identityES15_NS16_INS17_ILi3ELi4ELi3EEES1A_NSY_INS5_IJNSA_ILi128EEES1B_EEENS5_IJSB_S1I_EEEEEEEvS1G_EENS_8epilogue10collective18CollectiveEpilogueINS1O_23Sm100TmaWarpSpecializedILi4ELi2ELi32ELb0ELb0EEEJSH_NS5_IJNSY_ISE_SB_EES1T_EEESI_SJ_SI_SJ_NS1O_6fusion15FusionCallbacksIS1S_NS1V_17LinearCombinationISI_fSI_fLNS_15FloatRoundStyleE2EEESH_S1U_JEEENS4_5SM1004TMEM4LOAD26SM100_TMEM_LOAD_16dp32b32xES15_NS16_INS17_ILi2ELi4ELi3EEES1A_NSY_INS5_IJS1B_SE_EEENS5_IJSE_SB_EEEEEEENS4_39AutoVectorizingCopyWithAssumedAlignmentILi128EEENS4_14SM90_TMA_STOREES29_S2B_S2B_EEEvvEEEEvNT_6ParamsE) ;  /* 0xffffff5002d07950 */ /* 0x000fea0003c3ffff */
.L_x_218:
[----:B------:R-:W-:-:S00]  /*acc0*/  BRA `(.L_x_218) ;  /* 0xfffffffc00fc7947 */ /* 0x000fc0000383ffff */
[----:B------:R-:W-:-:S00]  /*acd0*/  NOP ;  /* 0x0000000000007918 */ /* 0x000fc00000000000 */
        /* <DEDUP_REMOVED lines=10> */
.L_x_219:


//--------------------- .nv.global.init           --------------------------
	.section	.nv.global.init,"aw",@progbits
.nv.global.init:
	.type		$str$27,@object
	.size		$str$27,($str$28 - $str$27)
$str$27:
        /*0000*/ 	.byte	0x28, 0x61, 0x64, 0x64, 0x72, 0x65, 0x73, 0x73, 0x20, 0x26, 0x20, 0x6d, 0x61, 0x73, 0x6b, 0x29
        /*0010*/ 	.byte	0x20, 0x3d, 0x3d, 0x20, 0x30, 0x00
	.type		$str$28,@object
	.size		$str$28,($str$26 - $str$28)
$str$28:
        /*0016*/ 	.byte	0x2f, 0x74, 0x6d, 0x70, 0x2f, 0x63, 0x75, 0x74, 0x6c, 0x61, 0x73, 0x73, 0x5f, 0x73, 0x77, 0x65
        /*0026*/ 	.byte	0x65, 0x70, 0x5f, 0x73, 0x72, 0x63, 0x2f, 0x69, 0x6e, 0x63, 0x6c, 0x75, 0x64, 0x65, 0x2f, 0x63
        /*0036*/ 	.byte	0x75, 0x74, 0x65, 0x2f, 0x70, 0x6f, 0x69, 0x6e, 0x74, 0x65, 0x72, 0x5f, 0x66, 0x6c, 0x61, 0x67
        /*0046*/ 	.byte	0x67, 0x65, 0x64, 0x2e, 0x68, 0x70, 0x70, 0x00
	.type		$str$26,@object
	.size		$str$26,($str$25 - $str$26)
$str$26:
        /*004e*/ 	.byte	0x2f, 0x74, 0x6d, 0x70, 0x2f, 0x63, 0x75, 0x74, 0x6c, 0x61, 0x73, 0x73, 0x5f, 0x73, 0x77, 0x65
        /*005e*/ 	.byte	0x65, 0x70, 0x5f, 0x73, 0x72, 0x63, 0x2f, 0x69, 0x6e, 0x63, 0x6c, 0x75, 0x64, 0x65, 0x2f, 0x63
        /*006e*/ 	.byte	0x75, 0x74, 0x65, 0x2f, 0x61, 0x74, 0x6f, 0x6d, 0x2f, 0x63, 0x6f, 0x70, 0x79, 0x5f, 0x74, 0x72
        /*007e*/ 	.byte	0x61, 0x69, 0x74, 0x73, 0x5f, 0x73, 0x6d, 0x31, 0x30, 0x30, 0x2e, 0x68, 0x70, 0x70, 0x00
	.type		$str$25,@object
	.size		$str$25,(__unnamed_1 - $str$25)
$str$25:
        /*008d*/ 	.byte	0x28, 0x28, 0x75, 0x69, 0x6e, 0x74, 0x33, 0x32, 0x5f, 0x74, 0x28, 0x74, 0x68, 0x72, 0x65, 0x61
        /*009d*/ 	.byte	0x64, 0x49, 0x64, 0x78, 0x2e, 0x78, 0x29, 0x20, 0x2f, 0x20, 0x33, 0x32, 0x29, 0x20, 0x25, 0x20
        /*00ad*/ 	.byte	0x34, 0x29, 0x20, 0x3d, 0x3d, 0x20, 0x28, 0x28, 0x28, 0x74, 0x6d, 0x65, 0x6d, 0x5f, 0x61, 0x64
        /*00bd*/ 	.byte	0x64, 0x72, 0x20, 0x3e, 0x3e, 0x20, 0x31, 0x36, 0x29, 0x20, 0x2f, 0x20, 0x33, 0x32, 0x29, 0x20
        /*00cd*/ 	.byte	0x25, 0x20, 0x34, 0x29, 0x00
	.type		__unnamed_1,@object
	.size		__unnamed_1,(__unnamed_2 - __unnamed_1)
__unnamed_1:
        /*00d2*/ 	.byte	0x61, 0x75, 0x74, 0x6f, 0x20, 0x63, 0x75, 0x74, 0x65, 0x3a, 0x3a, 0x61, 0x73, 0x5f, 0x70, 0x6f
        /* <DEDUP_REMOVED lines=24> */
        /*0262*/ 	.byte	0x3c, 0x34, 0x30, 0x39, 0x36, 0x3e, 0x3e, 0x3e, 0x3e, 0x5d, 0x00
	.type		__unnamed_2,@object
	.size		__unnamed_2,(__unnamed_3 - __unnamed_2)
__unnamed_2:
        /* <DEDUP_REMOVED lines=26> */
	.type		__unnamed_3,@object
	.size		__unnamed_3,(.L_3 - __unnamed_3)
__unnamed_3:
        /* <DEDUP_REMOVED lines=40> */
        /*0688*/ 	.byte	0x74, 0x65, 0x3a, 0x3a, 0x43, 0x3c, 0x30, 0x3e, 0x3e, 0x3e, 0x3e, 0x5d, 0x00
.L_3:


//--------------------- .nv.shared._ZN7cutlass13device_kernelINS_4gemm6kernel13GemmUniversalIN4cute5tupleIJiiiiEEENS1_10collective13CollectiveMmaINS1_35MainloopSm100TmaUmmaWarpSpecializedILi20ELi2ELi4ENS5_IJNS4_1CILi1EEESB_SB_EEEEENS5_IJNSA_ILi64EEENSA_ILi256EEENSA_ILi32EEEEEENS_12float_e4m3_tENS5_IJlSB_lEEESI_NS5_IJSB_llEEENS4_8TiledMMAINS4_8MMA_AtomIJNS4_10MMA_TraitsINS4_19SM100_MMA_F8F6F4_SSEJSI_SI_fSE_SF_NS4_17integral_constantINS4_4UMMA5MajorELSR_0EEENSP_ISR_LSR_1EEENSP_INSQ_7ScaleInELSU_0EEESV_EEEEEENS4_6LayoutISC_NS5_IJNSA_ILi0EEESZ_SZ_EEEEENS5_IJNS4_10UnderscoreES12_S12_EEEEENS4_13SM90_TMA_LOADENS4_14ComposedLayoutINS4_7SwizzleILi1ELi4ELi3EEENS4_18smem_ptr_flag_bitsILi8EEENSY_INS5_IJNSA_ILi8EEESG_EEENS5_IJSG_SB_EEEEEEEvNS4_8identityES15_NS16_INS17_ILi3ELi4ELi3EEES1A_NSY_INS5_IJNSA_ILi128EEES1B_EEENS5_IJSB_S1I_EEEEEEEvS1G_EENS_8epilogue10collective18CollectiveEpilogueINS1O_23Sm100TmaWarpSpecializedILi4ELi2ELi32ELb0ELb0EEEJSH_NS5_IJNSY_ISE_SB_EES1T_EEESI_SJ_SI_SJ_NS1O_6fusion15FusionCallbacksIS1S_NS1V_17LinearCombinationISI_fSI_fLNS_15FloatRoundStyleE2EEESH_S1U_JEEENS4_5SM1004TMEM4LOAD26SM100_TMEM_LOAD_16dp32b32xES15_NS16_INS17_ILi2ELi4ELi3EEES1A_NSY_INS5_IJS1B_SE_EEENS5_IJSE_SB_EEEEEEENS4_39AutoVectorizingCopyWithAssumedAlignmentILi128EEENS4_14SM90_TMA_STOREES29_S2B_S2B_EEEvvEEEEvNT_6ParamsE --------------------------
	.section	.nv.shared._ZN7cutlass13device_kernelINS_4gemm6kernel13GemmUniversalIN4cute5tupleIJiiiiEEENS1_10collective13CollectiveMmaINS1_35MainloopSm100TmaUmmaWarpSpecializedILi20ELi2ELi4ENS5_IJNS4_1CILi1EEESB_SB_EEEEENS5_IJNSA_ILi64EEENSA_ILi256EEENSA_ILi32EEEEEENS_12float_e4m3_tENS5_IJlSB_lEEESI_NS5_IJSB_llEEENS4_8TiledMMAINS4_8MMA_AtomIJNS4_10MMA_TraitsINS4_19SM100_MMA_F8F6F4_SSEJSI_SI_fSE_SF_NS4_17integral_constantINS4_4UMMA5MajorELSR_0EEENSP_ISR_LSR_1EEENSP_INSQ_7ScaleInELSU_0EEESV_EEEEEENS4_6LayoutISC_NS5_IJNSA_ILi0EEESZ_SZ_EEEEENS5_IJNS4_10UnderscoreES12_S12_EEEEENS4_13SM90_TMA_LOADENS4_14ComposedLayoutINS4_7SwizzleILi1ELi4ELi3EEENS4_18smem_ptr_flag_bitsILi8EEENSY_INS5_IJNSA_ILi8EEESG_EEENS5_IJSG_SB_EEEEEEEvNS4_8identityES15_NS16_INS17_ILi3ELi4ELi3EEES1A_NSY_INS5_IJNSA_ILi128EEES1B_EEENS5_IJSB_S1I_EEEEEEEvS1G_EENS_8epilogue10collective18CollectiveEpilogueINS1O_23Sm100TmaWarpSpecializedILi4ELi2ELi32ELb0ELb0EEEJSH_NS5_IJNSY_ISE_SB_EES1T_EEESI_SJ_SI_SJ_NS1O_6fusion15FusionCallbacksIS1S_NS1V_17LinearCombinationISI_fSI_fLNS_15FloatRoundStyleE2EEESH_S1U_JEEENS4_5SM1004TMEM4LOAD26SM100_TMEM_LOAD_16dp32b32xES15_NS16_INS17_ILi2ELi4ELi3EEES1A_NSY_INS5_IJS1B_SE_EEENS5_IJSE_SB_EEEEEEENS4_39AutoVectorizingCopyWithAssumedAlignmentILi128EEENS4_14SM90_TMA_STOREES29_S2B_S2B_EEEvvEEEEvNT_6ParamsE,"aw",@nobits
	.sectionflags	@""
	.align	16
	.zero		1024


//--------------------- .nv.shared.reserved.0     --------------------------
	.section	.nv.shared.reserved.0,"aw",@nobits
	.weak		__nv_reservedSMEM_offset_0_alias
	.size		__nv_reservedSMEM_offset_0_alias, 0, 64
	.other		__nv_reservedSMEM_offset_0_alias,@"STO_CUDA_RESERVED_SHARED STV_DEFAULT"
__nv_reservedSMEM_offset_0_alias:
	.zero		0
.nv.shared.reserved.0:
	.zero		64
	.weak		__nv_reservedSMEM_tcgen05_partition
	.type		__nv_reservedSMEM_tcgen05_partition,@object
	.size		__nv_reservedSMEM_tcgen05_partition,(.L_0 - __nv_reservedSMEM_tcgen05_partition)
__nv_reservedSMEM_tcgen05_partition:
	.zero		32
.L_0:


//--------------------- .nv.global                --------------------------
	.section	.nv.global,"aw",@nobits
.nv.global:
	.type		_ZN40_INTERNAL_212cadef_4_k_cu_57d2142f_314344cute1_E,@object
	.size		_ZN40_INTERNAL_212cadef_4_k_cu_57d2142f_314344cute1_E,(_ZN40_INTERNAL_212cadef_4_k_cu_57d2142f_314344cuda3std3__45__cpo6cbeginE - _ZN40_INTERNAL_212cadef_4_k_cu_57d2142f_314344cute1_E)
_ZN40_INTERNAL_212cadef_4_k_cu_57d2142f_314344cute1_E:
	.zero		1
	.type		_ZN40_INTERNAL_212cadef_4_k_cu_57d2142f_314344cuda3std3__45__cpo6cbeginE,@object
	.size		_ZN40_INTERNAL_212cadef_4_k_cu_57d2142f_314344cuda3std3__45__cpo6cbeginE,(_ZN40_INTERNAL_212cadef_4_k_cu_57d2142f_314344cuda3std3__48in_placeE - _ZN40_INTERNAL_212cadef_4_k_cu_57d2142f_314344cuda3std3__45__cpo6cbeginE)
_ZN40_INTERNAL_212cadef_4_k_cu_57d2142f_314344cuda3std3__45__cpo6cbeginE:
	.zero		1
	.type		_ZN40_INTERNAL_212cadef_4_k_cu_57d2142f_314344cuda3std3__48in_placeE,@object
	.size		_ZN40_INTERNAL_212cadef_4_k_cu_57d2142f_314344cuda3std3__48in_placeE,(_ZN40_INTERNAL_212cadef_4_k_cu_57d2142f_314344cuda3std6ranges3__45__cpo9iter_moveE - _ZN40_INTERNAL_212cadef_4_k_cu_57d2142f_314344cuda3std3__48in_placeE)
_ZN40_INTERNAL_212cadef_4_k_cu_57d2142f_314344cuda3std3__48in_placeE:
	.zero		1
	.type		_ZN40_INTERNAL_212cadef_4_k_cu_57d2142f_314344cuda3std6ranges3__45__cpo9iter_moveE,@object
	.size		_ZN40_INTERNAL_212cadef_4_k_cu_57d2142f_314344cuda3std6ranges3__45__cpo9iter_moveE,(_ZN40_INTERNAL_212cadef_4_k_cu_57d2142f_314344cuda3std3__45__cpo5beginE - _ZN40_INTERNAL_212cadef_4_k_cu_57d2142f_314344cuda3std6ranges3__45__cpo9iter_moveE)
_ZN40_INTERNAL_212cadef_4_k_cu_57d2142f_314344cuda3std6ranges3__45__cpo9iter_moveE:
	.zero		1
	.type		_ZN40_INTERNAL_212cadef_4_k_cu_57d2142f_314344cuda3std3__45__cpo5beginE,@object
	.size		_ZN40_INTERNAL_212cadef_4_k_cu_57d2142f_314344cuda3std3__45__cpo5beginE,(_ZN40_INTERNAL_212cadef_4_k_cu_57d2142f_314344cuda3std3__442_GLOBAL__N__212cadef_4_k_cu_57d2142f_314346ignoreE - _ZN40_INTERNAL_212cadef_4_k_cu_57d2142f_314344cuda3std3__45__cpo5beginE)
_ZN40_INTERNAL_212cadef_4_k_cu_57d2142f_314344cuda3std3__45__cpo5beginE:
	.zero		1
	.type		_ZN40_INTERNAL_212cadef_4_k_cu_57d2142f_314344cuda3std3__442_GLOBAL__N__212cadef_4_k_cu_57d2142f_314346ignoreE,@object
	.size		_ZN40_INTERNAL_212cadef_4_k_cu_57d2142f_314344cuda3std3__442_GLOBAL__N__212cadef_4_k_cu_57d2142f_314346ignoreE,(_ZN40_INTERNAL_212cadef_4_k_cu_57d2142f_314344cute7productE - _ZN40_INTERNAL_212cadef_4_k_cu_57d2142f_314344cuda3std3__442_GLOBAL__N__212cadef_4_k_cu_57d2142f_314346ignoreE)
_ZN40_INTERNAL_212cadef_4_k_cu_57d2142f_314344cuda3std3__442_GLOBAL__N__212cadef_4_k_cu_57d2142f_314346ignoreE:
	.zero		1
	.type		_ZN40_INTERNAL_212cadef_4_k_cu_57d2142f_314344cute7productE,@object
	.size		_ZN40_INTERNAL_212cadef_4_k_cu_57d2142f_314344cute7productE,(_ZN40_INTERNAL_212cadef_4_k_cu_57d2142f_314344cuda3std3__45__cpo3endE - _ZN40_INTERNAL_212cadef_4_k_cu_57d2142f_314344cute7productE)
_ZN40_INTERNAL_212cadef_4_k_cu_57d2142f_314344cute7productE:
	.zero		1
	.type		_ZN40_INTERNAL_212cadef_4_k_cu_57d2142f_314344cuda3std3__45__cpo3endE,@object
	.size		_ZN40_INTERNAL_212cadef_4_k_cu_57d2142f_314344cuda3std3__45__cpo3endE,(_ZN40_INTERNAL_212cadef_4_k_cu_57d2142f_314344cuda3std3__419piecewise_constructE - _ZN40_INTERNAL_212cadef_4_k_cu_57d2142f_314344cuda3std3__45__cpo3endE)
_ZN40_INTERNAL_212cadef_4_k_cu_57d2142f_314344cuda3std3__45__cpo3endE:
	.zero		1
	.type		_ZN40_INTERNAL_212cadef_4_k_cu_57d2142f_314344cuda3std3__419piecewise_constructE,@object
	.size		_ZN40_INTERNAL_212cadef_4_k_cu_57d2142f_314344cuda3std3__419piecewise_constructE,(_ZN40_INTERNAL_212cadef_4_k_cu_57d2142f_314344cuda3std3__45__cpo4cendE - _ZN40_INTERNAL_212cadef_4_k_cu_57d2142f_314344cuda3std3__419piecewise_constructE)
_ZN40_INTERNAL_212cadef_4_k_cu_57d2142f_314344cuda3std3__419piecewise_constructE:
	.zero		1
	.type		_ZN40_INTERNAL_212cadef_4_k_cu_57d2142f_314344cuda3std3__45__cpo4cendE,@object
	.size		_ZN40_INTERNAL_212cadef_4_k_cu_57d2142f_314344cuda3std3__45__cpo4cendE,(_ZN40_INTERNAL_212cadef_4_k_cu_57d2142f_314344cuda3std6ranges3__45__cpo4swapE - _ZN40_INTERNAL_212cadef_4_k_cu_57d2142f_314344cuda3std3__45__cpo4cendE)
_ZN40_INTERNAL_212cadef_4_k_cu_57d2142f_314344cuda3std3__45__cpo4cendE:
	.zero		1
	.type		_ZN40_INTERNAL_212cadef_4_k_cu_57d2142f_314344cuda3std6ranges3__45__cpo4swapE,@object
	.size		_ZN40_INTERNAL_212cadef_4_k_cu_57d2142f_314344cuda3std6ranges3__45__cpo4swapE,(.L_11 - _ZN40_INTERNAL_212cadef_4_k_cu_57d2142f_314344cuda3std6ranges3__45__cpo4swapE)
_ZN40_INTERNAL_212cadef_4_k_cu_57d2142f_314344cuda3std6ranges3__45__cpo4swapE:
	.zero		1
.L_11:


//--------------------- .nv.constant0._ZN7cutlass13device_kernelINS_4gemm6kernel13GemmUniversalIN4cute5tupleIJiiiiEEENS1_10collective13CollectiveMmaINS1_35MainloopSm100TmaUmmaWarpSpecializedILi20ELi2ELi4ENS5_IJNS4_1CILi1EEESB_SB_EEEEENS5_IJNSA_ILi64EEENSA_ILi256EEENSA_ILi32EEEEEENS_12float_e4m3_tENS5_IJlSB_lEEESI_NS5_IJSB_llEEENS4_8TiledMMAINS4_8MMA_AtomIJNS4_10MMA_TraitsINS4_19SM100_MMA_F8F6F4_SSEJSI_SI_fSE_SF_NS4_17integral_constantINS4_4UMMA5MajorELSR_0EEENSP_ISR_LSR_1EEENSP_INSQ_7ScaleInELSU_0EEESV_EEEEEENS4_6LayoutISC_NS5_IJNSA_ILi0EEESZ_SZ_EEEEENS5_IJNS4_10UnderscoreES12_S12_EEEEENS4_13SM90_TMA_LOADENS4_14ComposedLayoutINS4_7SwizzleILi1ELi4ELi3EEENS4_18smem_ptr_flag_bitsILi8EEENSY_INS5_IJNSA_ILi8EEESG_EEENS5_IJSG_SB_EEEEEEEvNS4_8identityES15_NS16_INS17_ILi3ELi4ELi3EEES1A_NSY_INS5_IJNSA_ILi128EEES1B_EEENS5_IJSB_S1I_EEEEEEEvS1G_EENS_8epilogue10collective18CollectiveEpilogueINS1O_23Sm100TmaWarpSpecializedILi4ELi2ELi32ELb0ELb0EEEJSH_NS5_IJNSY_ISE_SB_EES1T_EEESI_SJ_SI_SJ_NS1O_6fusion15FusionCallbacksIS1S_NS1V_17LinearCombinationISI_fSI_fLNS_15FloatRoundStyleE2EEESH_S1U_JEEENS4_5SM1004TMEM4LOAD26SM100_TMEM_LOAD_16dp32b32xES15_NS16_INS17_ILi2ELi4ELi3EEES1A_NSY_INS5_IJS1B_SE_EEENS5_IJSE_SB_EEEEEEENS4_39AutoVectorizingCopyWithAssumedAlignmentILi128EEENS4_14SM90_TMA_STOREES29_S2B_S2B_EEEvvEEEEvNT_6ParamsE --------------------------
	.section	.nv.constant0._ZN7cutlass13device_kernelINS_4gemm6kernel13GemmUniversalIN4cute5tupleIJiiiiEEENS1_10collective13CollectiveMmaINS1_35MainloopSm100TmaUmmaWarpSpecializedILi20ELi2ELi4ENS5_IJNS4_1CILi1EEESB_SB_EEEEENS5_IJNSA_ILi64EEENSA_ILi256EEENSA_ILi32EEEEEENS_12float_e4m3_tENS5_IJlSB_lEEESI_NS5_IJSB_llEEENS4_8TiledMMAINS4_8MMA_AtomIJNS4_10MMA_TraitsINS4_19SM100_MMA_F8F6F4_SSEJSI_SI_fSE_SF_NS4_17integral_constantINS4_4UMMA5MajorELSR_0EEENSP_ISR_LSR_1EEENSP_INSQ_7ScaleInELSU_0EEESV_EEEEEENS4_6LayoutISC_NS5_IJNSA_ILi0EEESZ_SZ_EEEEENS5_IJNS4_10UnderscoreES12_S12_EEEEENS4_13SM90_TMA_LOADENS4_14ComposedLayoutINS4_7SwizzleILi1ELi4ELi3EEENS4_18smem_ptr_flag_bitsILi8EEENSY_INS5_IJNSA_ILi8EEESG_EEENS5_IJSG_SB_EEEEEEEvNS4_8identityES15_NS16_INS17_ILi3ELi4ELi3EEES1A_NSY_INS5_IJNSA_ILi128EEES1B_EEENS5_IJSB_S1I_EEEEEEEvS1G_EENS_8epilogue10collective18CollectiveEpilogueINS1O_23Sm100TmaWarpSpecializedILi4ELi2ELi32ELb0ELb0EEEJSH_NS5_IJNSY_ISE_SB_EES1T_EEESI_SJ_SI_SJ_NS1O_6fusion15FusionCallbacksIS1S_NS1V_17LinearCombinationISI_fSI_fLNS_15FloatRoundStyleE2EEESH_S1U_JEEENS4_5SM1004TMEM4LOAD26SM100_TMEM_LOAD_16dp32b32xES15_NS16_INS17_ILi2ELi4ELi3EEES1A_NSY_INS5_IJS1B_SE_EEENS5_IJSE_SB_EEEEEEENS4_39AutoVectorizingCopyWithAssumedAlignmentILi128EEENS4_14SM90_TMA_STOREES29_S2B_S2B_EEEvvEEEEvNT_6ParamsE,"a",@progbits
	.sectionflags	@""
	.align	4
.nv.constant0._ZN7cutlass13device_kernelINS_4gemm6kernel13GemmUniversalIN4cute5tupleIJiiiiEEENS1_10collective13CollectiveMmaINS1_35MainloopSm100TmaUmmaWarpSpecializedILi20ELi2ELi4ENS5_IJNS4_1CILi1EEESB_SB_EEEEENS5_IJNSA_ILi64EEENSA_ILi256EEENSA_ILi32EEEEEENS_12float_e4m3_tENS5_IJlSB_lEEESI_NS5_IJSB_llEEENS4_8TiledMMAINS4_8MMA_AtomIJNS4_10MMA_TraitsINS4_19SM100_MMA_F8F6F4_SSEJSI_SI_fSE_SF_NS4_17integral_constantINS4_4UMMA5MajorELSR_0EEENSP_ISR_LSR_1EEENSP_INSQ_7ScaleInELSU_0EEESV_EEEEEENS4_6LayoutISC_NS5_IJNSA_ILi0EEESZ_SZ_EEEEENS5_IJNS4_10UnderscoreES12_S12_EEEEENS4_13SM90_TMA_LOADENS4_14ComposedLayoutINS4_7SwizzleILi1ELi4ELi3EEENS4_18smem_ptr_flag_bitsILi8EEENSY_INS5_IJNSA_ILi8EEESG_EEENS5_IJSG_SB_EEEEEEEvNS4_8identityES15_NS16_INS17_ILi3ELi4ELi3EEES1A_NSY_INS5_IJNSA_ILi128EEES1B_EEENS5_IJSB_S1I_EEEEEEEvS1G_EENS_8epilogue10collective18CollectiveEpilogueINS1O_23Sm100TmaWarpSpecializedILi4ELi2ELi32ELb0ELb0EEEJSH_NS5_IJNSY_ISE_SB_EES1T_EEESI_SJ_SI_SJ_NS1O_6fusion15FusionCallbacksIS1S_NS1V_17LinearCombinationISI_fSI_fLNS_15FloatRoundStyleE2EEESH_S1U_JEEENS4_5SM1004TMEM4LOAD26SM100_TMEM_LOAD_16dp32b32xES15_NS16_INS17_ILi2ELi4ELi3EEES1A_NSY_INS5_IJS1B_SE_EEENS5_IJSE_SB_EEEEEEENS4_39AutoVectorizingCopyWithAssumedAlignmentILi128EEENS4_14SM90_TMA_STOREES29_S2B_S2B_EEEvvEEEEvNT_6ParamsE:
	.zero		2944


//--------------------- SYMBOLS --------------------------

	.type		.nv.reservedSmem.offset0,@object
	.size		.nv.reservedSmem.offset0,0x4
	.type		.nv.reservedSmem.cap,@object
	.size		.nv.reservedSmem.cap,0x4
	.type		__assertfail,@function
